//
// Generated by NVIDIA NVVM Compiler
//
// Compiler Build ID: CL-36424714
// Cuda compilation tools, release 13.0, V13.0.88
// Based on NVVM 20.0.0
//

.version 9.0
.target sm_100
.address_size 64

	// .globl	_Z15grayscaleKernelP5pixelii
.extern .shared .align 16 .b8 sharedMem[];

.visible .entry _Z15grayscaleKernelP5pixelii(
	.param .u64 .ptr .align 1 _Z15grayscaleKernelP5pixelii_param_0,
	.param .u32 _Z15grayscaleKernelP5pixelii_param_1,
	.param .u32 _Z15grayscaleKernelP5pixelii_param_2
)
{
	.reg .pred 	%p<4>;
	.reg .b32 	%r<24>;
	.reg .b64 	%rd<5>;

	ld.param.u64 	%rd1, [_Z15grayscaleKernelP5pixelii_param_0];
	ld.param.u32 	%r3, [_Z15grayscaleKernelP5pixelii_param_1];
	ld.param.u32 	%r4, [_Z15grayscaleKernelP5pixelii_param_2];
	mov.u32 	%r6, %ctaid.x;
	mov.u32 	%r7, %ntid.x;
	mov.u32 	%r8, %tid.x;
	mad.lo.s32 	%r1, %r6, %r7, %r8;
	mov.u32 	%r9, %ctaid.y;
	mov.u32 	%r10, %ntid.y;
	mov.u32 	%r11, %tid.y;
	mad.lo.s32 	%r12, %r9, %r10, %r11;
	setp.ge.s32 	%p1, %r1, %r3;
	setp.ge.s32 	%p2, %r12, %r4;
	or.pred  	%p3, %p1, %p2;
	@%p3 bra 	$L__BB0_2;
	cvta.to.global.u64 	%rd2, %rd1;
	mad.lo.s32 	%r13, %r3, %r12, %r1;
	mul.wide.s32 	%rd3, %r13, 12;
	add.s64 	%rd4, %rd2, %rd3;
	ld.global.u32 	%r14, [%rd4];
	ld.global.u32 	%r15, [%rd4+4];
	add.s32 	%r16, %r15, %r14;
	ld.global.u32 	%r17, [%rd4+8];
	add.s32 	%r18, %r16, %r17;
	mul.hi.s32 	%r19, %r18, 1431655766;
	shr.u32 	%r20, %r19, 31;
	add.s32 	%r21, %r19, %r20;
	max.s32 	%r22, %r21, 0;
	min.s32 	%r23, %r22, 255;
	st.global.u32 	[%rd4], %r23;
	st.global.u32 	[%rd4+4], %r23;
	st.global.u32 	[%rd4+8], %r23;
$L__BB0_2:
	ret;

}
	// .globl	_Z10blurKernelP5pixelS0_iii
.visible .entry _Z10blurKernelP5pixelS0_iii(
	.param .u64 .ptr .align 1 _Z10blurKernelP5pixelS0_iii_param_0,
	.param .u64 .ptr .align 1 _Z10blurKernelP5pixelS0_iii_param_1,
	.param .u32 _Z10blurKernelP5pixelS0_iii_param_2,
	.param .u32 _Z10blurKernelP5pixelS0_iii_param_3,
	.param .u32 _Z10blurKernelP5pixelS0_iii_param_4
)
{
	.reg .pred 	%p<95>;
	.reg .b32 	%r<375>;
	.reg .b64 	%rd<9>;

	ld.param.u64 	%rd2, [_Z10blurKernelP5pixelS0_iii_param_0];
	ld.param.u64 	%rd3, [_Z10blurKernelP5pixelS0_iii_param_1];
	ld.param.u32 	%r183, [_Z10blurKernelP5pixelS0_iii_param_2];
	ld.param.u32 	%r184, [_Z10blurKernelP5pixelS0_iii_param_3];
	ld.param.u32 	%r185, [_Z10blurKernelP5pixelS0_iii_param_4];
	neg.s32 	%r1, %r185;
	mov.u32 	%r2, %tid.x;
	mov.u32 	%r3, %tid.y;
	mov.u32 	%r186, %ctaid.x;
	mov.u32 	%r4, %ntid.x;
	mul.lo.s32 	%r5, %r186, %r4;
	add.s32 	%r6, %r5, %r2;
	mov.u32 	%r187, %ctaid.y;
	mov.u32 	%r7, %ntid.y;
	mul.lo.s32 	%r8, %r187, %r7;
	add.s32 	%r9, %r8, %r3;
	shl.b32 	%r10, %r185, 1;
	add.s32 	%r11, %r10, %r4;
	add.s32 	%r12, %r10, %r7;
	setp.ge.s32 	%p2, %r3, %r12;
	@%p2 bra 	$L__BB1_6;
	sub.s32 	%r13, %r8, %r185;
	add.s32 	%r14, %r184, -1;
	sub.s32 	%r15, %r5, %r185;
	add.s32 	%r16, %r183, -1;
	cvta.to.global.u64 	%rd1, %rd2;
	mov.u32 	%r288, %r3;
$L__BB1_2:
	setp.ge.s32 	%p3, %r2, %r11;
	@%p3 bra 	$L__BB1_5;
	add.s32 	%r188, %r13, %r288;
	min.s32 	%r189, %r14, %r188;
	max.s32 	%r190, %r189, 0;
	mul.lo.s32 	%r18, %r288, %r11;
	mul.lo.s32 	%r19, %r190, %r183;
	mov.u32 	%r289, %r2;
$L__BB1_4:
	add.s32 	%r191, %r15, %r289;
	min.s32 	%r192, %r16, %r191;
	max.s32 	%r193, %r192, 0;
	add.s32 	%r194, %r289, %r18;
	mov.u32 	%r195, sharedMem;
	mad.lo.s32 	%r196, %r194, 12, %r195;
	add.s32 	%r197, %r193, %r19;
	mul.wide.s32 	%rd4, %r197, 12;
	add.s64 	%rd5, %rd1, %rd4;
	ld.global.u32 	%r198, [%rd5];
	ld.global.u32 	%r199, [%rd5+4];
	ld.global.u32 	%r200, [%rd5+8];
	st.shared.u32 	[%r196], %r198;
	st.shared.u32 	[%r196+4], %r199;
	st.shared.u32 	[%r196+8], %r200;
	add.s32 	%r289, %r289, %r4;
	setp.lt.s32 	%p4, %r289, %r11;
	@%p4 bra 	$L__BB1_4;
$L__BB1_5:
	add.s32 	%r288, %r288, %r7;
	setp.lt.s32 	%p5, %r288, %r12;
	@%p5 bra 	$L__BB1_2;
$L__BB1_6:
	bar.sync 	0;
	setp.ge.s32 	%p6, %r6, %r183;
	setp.ge.s32 	%p7, %r9, %r184;
	or.pred  	%p8, %p6, %p7;
	@%p8 bra 	$L__BB1_47;
	add.s32 	%r23, %r185, %r3;
	add.s32 	%r24, %r185, %r2;
	add.s32 	%r202, %r10, 1;
	and.b32  	%r25, %r10, 6;
	and.b32  	%r26, %r202, -8;
	and.b32  	%r27, %r185, 1;
	mov.b32 	%r303, 0;
	mov.u32 	%r290, %r1;
	mov.u32 	%r302, %r303;
	mov.u32 	%r301, %r303;
	mov.u32 	%r300, %r303;
$L__BB1_8:
	setp.lt.u32 	%p9, %r10, 7;
	add.s32 	%r203, %r23, %r290;
	setp.gt.s32 	%p10, %r203, -1;
	setp.lt.s32 	%p11, %r203, %r12;
	and.pred  	%p1, %p10, %p11;
	mul.lo.s32 	%r33, %r203, %r11;
	mov.u32 	%r332, %r1;
	@%p9 bra 	$L__BB1_27;
	mov.u32 	%r332, %r1;
$L__BB1_10:
	.pragma "nounroll";
	add.s32 	%r39, %r24, %r332;
	setp.gt.s32 	%p12, %r39, -1;
	setp.lt.s32 	%p13, %r39, %r11;
	and.pred  	%p14, %p12, %p13;
	and.pred  	%p16, %p1, %p14;
	add.s32 	%r204, %r39, %r33;
	mov.u32 	%r205, sharedMem;
	mad.lo.s32 	%r40, %r204, 12, %r205;
	not.pred 	%p17, %p16;
	@%p17 bra 	$L__BB1_12;
	ld.shared.u32 	%r206, [%r40];
	add.s32 	%r300, %r206, %r300;
	ld.shared.u32 	%r207, [%r40+4];
	add.s32 	%r301, %r207, %r301;
	ld.shared.u32 	%r208, [%r40+8];
	add.s32 	%r302, %r208, %r302;
	add.s32 	%r303, %r303, 1;
$L__BB1_12:
	add.s32 	%r209, %r39, 1;
	setp.gt.s32 	%p18, %r209, -1;
	setp.lt.s32 	%p19, %r209, %r11;
	and.pred  	%p20, %p18, %p19;
	and.pred  	%p21, %p1, %p20;
	not.pred 	%p22, %p21;
	@%p22 bra 	$L__BB1_14;
	ld.shared.u32 	%r210, [%r40+12];
	add.s32 	%r300, %r210, %r300;
	ld.shared.u32 	%r211, [%r40+16];
	add.s32 	%r301, %r211, %r301;
	ld.shared.u32 	%r212, [%r40+20];
	add.s32 	%r302, %r212, %r302;
	add.s32 	%r303, %r303, 1;
$L__BB1_14:
	add.s32 	%r213, %r39, 2;
	setp.gt.s32 	%p23, %r213, -1;
	setp.lt.s32 	%p24, %r213, %r11;
	and.pred  	%p25, %p23, %p24;
	and.pred  	%p26, %p1, %p25;
	not.pred 	%p27, %p26;
	@%p27 bra 	$L__BB1_16;
	ld.shared.u32 	%r214, [%r40+24];
	add.s32 	%r300, %r214, %r300;
	ld.shared.u32 	%r215, [%r40+28];
	add.s32 	%r301, %r215, %r301;
	ld.shared.u32 	%r216, [%r40+32];
	add.s32 	%r302, %r216, %r302;
	add.s32 	%r303, %r303, 1;
$L__BB1_16:
	add.s32 	%r217, %r39, 3;
	setp.gt.s32 	%p28, %r217, -1;
	setp.lt.s32 	%p29, %r217, %r11;
	and.pred  	%p30, %p28, %p29;
	and.pred  	%p31, %p1, %p30;
	not.pred 	%p32, %p31;
	@%p32 bra 	$L__BB1_18;
	ld.shared.u32 	%r218, [%r40+36];
	add.s32 	%r300, %r218, %r300;
	ld.shared.u32 	%r219, [%r40+40];
	add.s32 	%r301, %r219, %r301;
	ld.shared.u32 	%r220, [%r40+44];
	add.s32 	%r302, %r220, %r302;
	add.s32 	%r303, %r303, 1;
$L__BB1_18:
	add.s32 	%r221, %r39, 4;
	setp.gt.s32 	%p33, %r221, -1;
	setp.lt.s32 	%p34, %r221, %r11;
	and.pred  	%p35, %p33, %p34;
	and.pred  	%p36, %p1, %p35;
	not.pred 	%p37, %p36;
	@%p37 bra 	$L__BB1_20;
	ld.shared.u32 	%r222, [%r40+48];
	add.s32 	%r300, %r222, %r300;
	ld.shared.u32 	%r223, [%r40+52];
	add.s32 	%r301, %r223, %r301;
	ld.shared.u32 	%r224, [%r40+56];
	add.s32 	%r302, %r224, %r302;
	add.s32 	%r303, %r303, 1;
$L__BB1_20:
	add.s32 	%r225, %r39, 5;
	setp.gt.s32 	%p38, %r225, -1;
	setp.lt.s32 	%p39, %r225, %r11;
	and.pred  	%p40, %p38, %p39;
	and.pred  	%p41, %p1, %p40;
	not.pred 	%p42, %p41;
	@%p42 bra 	$L__BB1_22;
	ld.shared.u32 	%r226, [%r40+60];
	add.s32 	%r300, %r226, %r300;
	ld.shared.u32 	%r227, [%r40+64];
	add.s32 	%r301, %r227, %r301;
	ld.shared.u32 	%r228, [%r40+68];
	add.s32 	%r302, %r228, %r302;
	add.s32 	%r303, %r303, 1;
$L__BB1_22:
	add.s32 	%r229, %r39, 6;
	setp.gt.s32 	%p43, %r229, -1;
	setp.lt.s32 	%p44, %r229, %r11;
	and.pred  	%p45, %p43, %p44;
	and.pred  	%p46, %p1, %p45;
	not.pred 	%p47, %p46;
	@%p47 bra 	$L__BB1_24;
	ld.shared.u32 	%r230, [%r40+72];
	add.s32 	%r300, %r230, %r300;
	ld.shared.u32 	%r231, [%r40+76];
	add.s32 	%r301, %r231, %r301;
	ld.shared.u32 	%r232, [%r40+80];
	add.s32 	%r302, %r232, %r302;
	add.s32 	%r303, %r303, 1;
$L__BB1_24:
	add.s32 	%r233, %r39, 7;
	setp.gt.s32 	%p48, %r233, -1;
	setp.lt.s32 	%p49, %r233, %r11;
	and.pred  	%p50, %p48, %p49;
	and.pred  	%p51, %p1, %p50;
	not.pred 	%p52, %p51;
	@%p52 bra 	$L__BB1_26;
	ld.shared.u32 	%r234, [%r40+84];
	add.s32 	%r300, %r234, %r300;
	ld.shared.u32 	%r235, [%r40+88];
	add.s32 	%r301, %r235, %r301;
	ld.shared.u32 	%r236, [%r40+92];
	add.s32 	%r302, %r236, %r302;
	add.s32 	%r303, %r303, 1;
$L__BB1_26:
	add.s32 	%r332, %r332, 8;
	add.s32 	%r237, %r332, %r185;
	setp.ne.s32 	%p53, %r237, %r26;
	@%p53 bra 	$L__BB1_10;
$L__BB1_27:
	setp.lt.u32 	%p54, %r25, 3;
	@%p54 bra 	$L__BB1_37;
	add.s32 	%r111, %r24, %r332;
	setp.gt.s32 	%p55, %r111, -1;
	setp.lt.s32 	%p56, %r111, %r11;
	and.pred  	%p57, %p55, %p56;
	and.pred  	%p59, %p1, %p57;
	not.pred 	%p60, %p59;
	@%p60 bra 	$L__BB1_30;
	add.s32 	%r238, %r111, %r33;
	mov.u32 	%r239, sharedMem;
	mad.lo.s32 	%r240, %r238, 12, %r239;
	ld.shared.u32 	%r241, [%r240];
	add.s32 	%r300, %r241, %r300;
	ld.shared.u32 	%r242, [%r240+4];
	add.s32 	%r301, %r242, %r301;
	ld.shared.u32 	%r243, [%r240+8];
	add.s32 	%r302, %r243, %r302;
	add.s32 	%r303, %r303, 1;
$L__BB1_30:
	add.s32 	%r244, %r111, 1;
	setp.gt.s32 	%p61, %r244, -1;
	setp.lt.s32 	%p62, %r244, %r11;
	and.pred  	%p63, %p61, %p62;
	and.pred  	%p64, %p1, %p63;
	not.pred 	%p65, %p64;
	@%p65 bra 	$L__BB1_32;
	add.s32 	%r245, %r111, %r33;
	mov.u32 	%r246, sharedMem;
	mad.lo.s32 	%r247, %r245, 12, %r246;
	ld.shared.u32 	%r248, [%r247+12];
	add.s32 	%r300, %r248, %r300;
	ld.shared.u32 	%r249, [%r247+16];
	add.s32 	%r301, %r249, %r301;
	ld.shared.u32 	%r250, [%r247+20];
	add.s32 	%r302, %r250, %r302;
	add.s32 	%r303, %r303, 1;
$L__BB1_32:
	add.s32 	%r251, %r111, 2;
	setp.gt.s32 	%p66, %r251, -1;
	setp.lt.s32 	%p67, %r251, %r11;
	and.pred  	%p68, %p66, %p67;
	and.pred  	%p69, %p1, %p68;
	not.pred 	%p70, %p69;
	@%p70 bra 	$L__BB1_34;
	add.s32 	%r252, %r111, %r33;
	mov.u32 	%r253, sharedMem;
	mad.lo.s32 	%r254, %r252, 12, %r253;
	ld.shared.u32 	%r255, [%r254+24];
	add.s32 	%r300, %r255, %r300;
	ld.shared.u32 	%r256, [%r254+28];
	add.s32 	%r301, %r256, %r301;
	ld.shared.u32 	%r257, [%r254+32];
	add.s32 	%r302, %r257, %r302;
	add.s32 	%r303, %r303, 1;
$L__BB1_34:
	add.s32 	%r258, %r111, 3;
	setp.gt.s32 	%p71, %r258, -1;
	setp.lt.s32 	%p72, %r258, %r11;
	and.pred  	%p73, %p71, %p72;
	and.pred  	%p74, %p1, %p73;
	not.pred 	%p75, %p74;
	@%p75 bra 	$L__BB1_36;
	add.s32 	%r259, %r111, %r33;
	mov.u32 	%r260, sharedMem;
	mad.lo.s32 	%r261, %r259, 12, %r260;
	ld.shared.u32 	%r262, [%r261+36];
	add.s32 	%r300, %r262, %r300;
	ld.shared.u32 	%r263, [%r261+40];
	add.s32 	%r301, %r263, %r301;
	ld.shared.u32 	%r264, [%r261+44];
	add.s32 	%r302, %r264, %r302;
	add.s32 	%r303, %r303, 1;
$L__BB1_36:
	add.s32 	%r332, %r332, 4;
$L__BB1_37:
	setp.eq.s32 	%p76, %r27, 0;
	@%p76 bra 	$L__BB1_43;
	add.s32 	%r150, %r24, %r332;
	setp.gt.s32 	%p77, %r150, -1;
	setp.lt.s32 	%p78, %r150, %r11;
	and.pred  	%p79, %p77, %p78;
	and.pred  	%p81, %p1, %p79;
	not.pred 	%p82, %p81;
	@%p82 bra 	$L__BB1_40;
	add.s32 	%r265, %r150, %r33;
	mov.u32 	%r266, sharedMem;
	mad.lo.s32 	%r267, %r265, 12, %r266;
	ld.shared.u32 	%r268, [%r267];
	add.s32 	%r300, %r268, %r300;
	ld.shared.u32 	%r269, [%r267+4];
	add.s32 	%r301, %r269, %r301;
	ld.shared.u32 	%r270, [%r267+8];
	add.s32 	%r302, %r270, %r302;
	add.s32 	%r303, %r303, 1;
$L__BB1_40:
	add.s32 	%r271, %r150, 1;
	setp.gt.s32 	%p83, %r271, -1;
	setp.lt.s32 	%p84, %r271, %r11;
	and.pred  	%p85, %p83, %p84;
	and.pred  	%p86, %p1, %p85;
	not.pred 	%p87, %p86;
	@%p87 bra 	$L__BB1_42;
	add.s32 	%r272, %r150, %r33;
	mov.u32 	%r273, sharedMem;
	mad.lo.s32 	%r274, %r272, 12, %r273;
	ld.shared.u32 	%r275, [%r274+12];
	add.s32 	%r300, %r275, %r300;
	ld.shared.u32 	%r276, [%r274+16];
	add.s32 	%r301, %r276, %r301;
	ld.shared.u32 	%r277, [%r274+20];
	add.s32 	%r302, %r277, %r302;
	add.s32 	%r303, %r303, 1;
$L__BB1_42:
	add.s32 	%r332, %r332, 2;
$L__BB1_43:
	add.s32 	%r173, %r24, %r332;
	setp.gt.s32 	%p88, %r173, -1;
	setp.lt.s32 	%p89, %r173, %r11;
	and.pred  	%p90, %p88, %p89;
	and.pred  	%p92, %p1, %p90;
	not.pred 	%p93, %p92;
	@%p93 bra 	$L__BB1_45;
	add.s32 	%r278, %r173, %r33;
	mov.u32 	%r279, sharedMem;
	mad.lo.s32 	%r280, %r278, 12, %r279;
	ld.shared.u32 	%r281, [%r280];
	add.s32 	%r300, %r281, %r300;
	ld.shared.u32 	%r282, [%r280+4];
	add.s32 	%r301, %r282, %r301;
	ld.shared.u32 	%r283, [%r280+8];
	add.s32 	%r302, %r283, %r302;
	add.s32 	%r303, %r303, 1;
$L__BB1_45:
	add.s32 	%r182, %r290, 1;
	setp.ne.s32 	%p94, %r290, %r185;
	mov.u32 	%r290, %r182;
	@%p94 bra 	$L__BB1_8;
	mad.lo.s32 	%r284, %r183, %r9, %r6;
	div.s32 	%r285, %r300, %r303;
	cvta.to.global.u64 	%rd6, %rd3;
	mul.wide.s32 	%rd7, %r284, 12;
	add.s64 	%rd8, %rd6, %rd7;
	st.global.u32 	[%rd8], %r285;
	div.s32 	%r286, %r301, %r303;
	st.global.u32 	[%rd8+4], %r286;
	div.s32 	%r287, %r302, %r303;
	st.global.u32 	[%rd8+8], %r287;
$L__BB1_47:
	ret;

}
	// .globl	_Z11sobelKernelP5pixelS0_ii
.visible .entry _Z11sobelKernelP5pixelS0_ii(
	.param .u64 .ptr .align 1 _Z11sobelKernelP5pixelS0_ii_param_0,
	.param .u64 .ptr .align 1 _Z11sobelKernelP5pixelS0_ii_param_1,
	.param .u32 _Z11sobelKernelP5pixelS0_ii_param_2,
	.param .u32 _Z11sobelKernelP5pixelS0_ii_param_3
)
{
	.reg .pred 	%p<16>;
	.reg .b32 	%r<84>;
	.reg .b32 	%f<4>;
	.reg .b64 	%rd<13>;

	ld.param.u64 	%rd3, [_Z11sobelKernelP5pixelS0_ii_param_0];
	ld.param.u64 	%rd4, [_Z11sobelKernelP5pixelS0_ii_param_1];
	ld.param.u32 	%r25, [_Z11sobelKernelP5pixelS0_ii_param_2];
	ld.param.u32 	%r26, [_Z11sobelKernelP5pixelS0_ii_param_3];
	cvta.to.global.u64 	%rd1, %rd4;
	mov.u32 	%r1, %tid.x;
	mov.u32 	%r2, %tid.y;
	mov.u32 	%r27, %ctaid.x;
	mov.u32 	%r3, %ntid.x;
	mad.lo.s32 	%r4, %r27, %r3, %r1;
	mov.u32 	%r28, %ctaid.y;
	mov.u32 	%r5, %ntid.y;
	mul.lo.s32 	%r6, %r28, %r5;
	add.s32 	%r7, %r6, %r2;
	add.s32 	%r8, %r3, 2;
	add.s32 	%r29, %r5, 2;
	setp.ge.u32 	%p1, %r2, %r29;
	@%p1 bra 	$L__BB2_6;
	add.s32 	%r9, %r25, -1;
	sub.s32 	%r10, %r1, %r3;
	mov.u32 	%r30, sharedMem;
	mad.lo.s32 	%r31, %r1, 12, %r30;
	add.s32 	%r11, %r31, 8;
	mul.lo.s32 	%r12, %r8, 12;
	mul.lo.s32 	%r13, %r3, 12;
	cvta.to.global.u64 	%rd2, %rd3;
	mov.u32 	%r80, %r2;
$L__BB2_2:
	setp.ge.u32 	%p2, %r1, %r8;
	@%p2 bra 	$L__BB2_5;
	add.s32 	%r32, %r80, %r6;
	min.s32 	%r33, %r26, %r32;
	max.s32 	%r34, %r33, 1;
	add.s32 	%r35, %r34, -1;
	mul.lo.s32 	%r15, %r35, %r25;
	mad.lo.s32 	%r82, %r12, %r80, %r11;
	mov.u32 	%r81, %r4;
	mov.u32 	%r83, %r10;
$L__BB2_4:
	add.s32 	%r36, %r81, -1;
	min.s32 	%r37, %r9, %r36;
	max.s32 	%r38, %r37, 0;
	add.s32 	%r39, %r38, %r15;
	mul.wide.s32 	%rd5, %r39, 12;
	add.s64 	%rd6, %rd2, %rd5;
	ld.global.u32 	%r40, [%rd6];
	ld.global.u32 	%r41, [%rd6+4];
	ld.global.u32 	%r42, [%rd6+8];
	st.shared.u32 	[%r82+-8], %r40;
	st.shared.u32 	[%r82+-4], %r41;
	st.shared.u32 	[%r82], %r42;
	add.s32 	%r83, %r83, %r3;
	add.s32 	%r82, %r82, %r13;
	add.s32 	%r81, %r81, %r3;
	setp.lt.u32 	%p3, %r83, 2;
	@%p3 bra 	$L__BB2_4;
$L__BB2_5:
	add.s32 	%r23, %r80, %r5;
	setp.lt.u32 	%p4, %r80, 2;
	mov.u32 	%r80, %r23;
	@%p4 bra 	$L__BB2_2;
$L__BB2_6:
	bar.sync 	0;
	setp.lt.s32 	%p5, %r4, 1;
	add.s32 	%r43, %r25, -1;
	setp.ge.s32 	%p6, %r4, %r43;
	or.pred  	%p7, %p5, %p6;
	setp.eq.s32 	%p8, %r7, 0;
	or.pred  	%p9, %p8, %p7;
	add.s32 	%r44, %r26, -1;
	setp.ge.s32 	%p10, %r7, %r44;
	or.pred  	%p11, %p9, %p10;
	@%p11 bra 	$L__BB2_10;
	mad.lo.s32 	%r47, %r8, %r2, %r1;
	mov.u32 	%r48, sharedMem;
	mad.lo.s32 	%r49, %r47, 12, %r48;
	add.s32 	%r50, %r49, 8;
	ld.shared.u32 	%r51, [%r49+8];
	ld.shared.u32 	%r52, [%r49+32];
	mul.lo.s32 	%r53, %r8, 12;
	add.s32 	%r54, %r50, %r53;
	ld.shared.u32 	%r55, [%r54];
	ld.shared.u32 	%r56, [%r54+24];
	shl.b32 	%r57, %r56, 1;
	add.s32 	%r58, %r54, %r53;
	ld.shared.u32 	%r59, [%r58];
	ld.shared.u32 	%r60, [%r58+24];
	shl.b32 	%r61, %r55, 1;
	add.s32 	%r62, %r51, %r61;
	add.s32 	%r63, %r52, %r57;
	add.s32 	%r64, %r62, %r59;
	sub.s32 	%r65, %r63, %r64;
	add.s32 	%r66, %r65, %r60;
	ld.shared.u32 	%r67, [%r49+20];
	shl.b32 	%r68, %r67, 1;
	add.s32 	%r69, %r52, %r51;
	add.s32 	%r70, %r68, %r69;
	sub.s32 	%r71, %r59, %r70;
	ld.shared.u32 	%r72, [%r58+12];
	shl.b32 	%r73, %r72, 1;
	add.s32 	%r74, %r71, %r73;
	add.s32 	%r75, %r74, %r60;
	mul.lo.s32 	%r76, %r66, %r66;
	mad.lo.s32 	%r77, %r75, %r75, %r76;
	cvt.rn.f32.u32 	%f1, %r77;
	sqrt.rn.f32 	%f2, %f1;
	mul.f32 	%f3, %f2, 0f3E800000;
	mad.lo.s32 	%r24, %r25, %r7, %r4;
	setp.leu.f32 	%p15, %f3, 0f42480000;
	@%p15 bra 	$L__BB2_9;
	mul.wide.s32 	%rd11, %r24, 12;
	add.s64 	%rd12, %rd1, %rd11;
	mov.b32 	%r79, 255;
	st.global.u32 	[%rd12], %r79;
	st.global.u32 	[%rd12+4], %r79;
	st.global.u32 	[%rd12+8], %r79;
	bra.uni 	$L__BB2_12;
$L__BB2_9:
	mul.wide.s32 	%rd9, %r24, 12;
	add.s64 	%rd10, %rd1, %rd9;
	mov.b32 	%r78, 0;
	st.global.u32 	[%rd10], %r78;
	st.global.u32 	[%rd10+4], %r78;
	st.global.u32 	[%rd10+8], %r78;
	bra.uni 	$L__BB2_12;
$L__BB2_10:
	setp.ge.s32 	%p12, %r4, %r25;
	setp.ge.s32 	%p13, %r7, %r26;
	or.pred  	%p14, %p12, %p13;
	@%p14 bra 	$L__BB2_12;
	mad.lo.s32 	%r45, %r25, %r7, %r4;
	mul.wide.s32 	%rd7, %r45, 12;
	add.s64 	%rd8, %rd1, %rd7;
	mov.b32 	%r46, 0;
	st.global.u32 	[%rd8], %r46;
	st.global.u32 	[%rd8+4], %r46;
	st.global.u32 	[%rd8+8], %r46;
$L__BB2_12:
	ret;

}


// ===== COMPILED SASS (sm_100) =====

	.target	sm_100

	.elftype	@"ET_EXEC"


//--------------------- .note.nv.tkinfo           --------------------------
	.section	.note.nv.tkinfo,"",@"SHT_NOTE"
	.sectionflags	@"SHF_NOTE_NV_TKINFO"
	.tkinfo
        /*0018*/ 	.word	0x00000002
        /*0030*/ 	.string	""
        /*0030*/ 	.string	"ptxas"
        /*0030*/ 	.string	"Cuda compilation tools, release 13.0, V13.0.88"
        /*0030*/ 	.string	"Build cuda_13.0.r13.0/compiler.36424714_0"
        /*0030*/ 	.string	"-arch sm_100 -m 64 "



//--------------------- .note.nv.cuinfo           --------------------------
	.section	.note.nv.cuinfo,"",@"SHT_NOTE"
	.sectionflags	@"SHF_NOTE_NV_CUINFO"
        /*0018*/ 	.short	0x0002
        /*001a*/ 	.short	0x0064
        /*001c*/ 	.short	0x0082
	.zero		2


//--------------------- .nv.info                  --------------------------
	.section	.nv.info,"",@"SHT_CUDA_INFO"
	.align	4


	//----- nvinfo : EIATTR_REGCOUNT
	.align		4
        /*0000*/ 	.byte	0x04, 0x2f
        /*0002*/ 	.short	(.L_1 - .L_0)
	.align		4
.L_0:
        /*0004*/ 	.word	index@(_Z15grayscaleKernelP5pixelii)
        /*0008*/ 	.word	0x00000008


	//----- nvinfo : EIATTR_FRAME_SIZE
	.align		4
.L_1:
        /*000c*/ 	.byte	0x04, 0x11
        /*000e*/ 	.short	(.L_3 - .L_2)
	.align		4
.L_2:
        /*0010*/ 	.word	index@(_Z15grayscaleKernelP5pixelii)
        /*0014*/ 	.word	0x00000000


	//----- nvinfo : EIATTR_REGCOUNT
	.align		4
.L_3:
        /*0018*/ 	.byte	0x04, 0x2f
        /*001a*/ 	.short	(.L_5 - .L_4)
	.align		4
.L_4:
        /*001c*/ 	.word	index@(_Z10blurKernelP5pixelS0_iii)
        /*0020*/ 	.word	0x00000020


	//----- nvinfo : EIATTR_FRAME_SIZE
	.align		4
.L_5:
        /*0024*/ 	.byte	0x04, 0x11
        /*0026*/ 	.short	(.L_7 - .L_6)
	.align		4
.L_6:
        /*0028*/ 	.word	index@(_Z10blurKernelP5pixelS0_iii)
        /*002c*/ 	.word	0x00000000


	//----- nvinfo : EIATTR_REGCOUNT
	.align		4
.L_7:
        /*0030*/ 	.byte	0x04, 0x2f
        /*0032*/ 	.short	(.L_9 - .L_8)
	.align		4
.L_8:
        /*0034*/ 	.word	index@(_Z11sobelKernelP5pixelS0_ii)
        /*0038*/ 	.word	0x0000001a


	//----- nvinfo : EIATTR_FRAME_SIZE
	.align		4
.L_9:
        /*003c*/ 	.byte	0x04, 0x11
        /*003e*/ 	.short	(.L_11 - .L_10)
	.align		4
.L_10:
        /*0040*/ 	.word	index@($__internal_0_$__cuda_sm20_sqrt_rn_f32_slowpath)
        /*0044*/ 	.word	0x00000000


	//----- nvinfo : EIATTR_FRAME_SIZE
	.align		4
.L_11:
        /*0048*/ 	.byte	0x04, 0x11
        /*004a*/ 	.short	(.L_13 - .L_12)
	.align		4
.L_12:
        /*004c*/ 	.word	index@(_Z11sobelKernelP5pixelS0_ii)
        /*0050*/ 	.word	0x00000000


	//----- nvinfo : EIATTR_MIN_STACK_SIZE
	.align		4
.L_13:
        /*0054*/ 	.byte	0x04, 0x12
        /*0056*/ 	.short	(.L_15 - .L_14)
	.align		4
.L_14:
        /*0058*/ 	.word	index@(_Z11sobelKernelP5pixelS0_ii)
        /*005c*/ 	.word	0x00000000


	//----- nvinfo : EIATTR_MIN_STACK_SIZE
	.align		4
.L_15:
        /*0060*/ 	.byte	0x04, 0x12
        /*0062*/ 	.short	(.L_17 - .L_16)
	.align		4
.L_16:
        /*0064*/ 	.word	index@(_Z10blurKernelP5pixelS0_iii)
        /*0068*/ 	.word	0x00000000


	//----- nvinfo : EIATTR_MIN_STACK_SIZE
	.align		4
.L_17:
        /*006c*/ 	.byte	0x04, 0x12
        /*006e*/ 	.short	(.L_19 - .L_18)
	.align		4
.L_18:
        /*0070*/ 	.word	index@(_Z15grayscaleKernelP5pixelii)
        /*0074*/ 	.word	0x00000000
.L_19:


//--------------------- .nv.compat                --------------------------
	.section	.nv.compat,"",@"SHT_CUDA_COMPAT_INFO"
	.align	4
        /*0000*/ 	.byte	0x02, 0x09, 0x00, 0x00, 0x02, 0x02, 0x01, 0x00, 0x02, 0x05, 0x05, 0x00, 0x03, 0x07, 0x01, 0x01
        /*0010*/ 	.byte	0x02, 0x03, 0x00, 0x00, 0x02, 0x06, 0x01, 0x00, 0x04, 0x0b, 0x08, 0x00, 0x01, 0x00, 0x00, 0x00
        /*0020*/ 	.byte	0x00, 0x00, 0x00, 0x00


//--------------------- .nv.info._Z11sobelKernelP5pixelS0_ii --------------------------
	.section	.nv.info._Z11sobelKernelP5pixelS0_ii,"",@"SHT_CUDA_INFO"
	.sectionflags	@""
	.align	4


	//----- nvinfo : EIATTR_CUDA_API_VERSION
	.align		4
        /*0000*/ 	.byte	0x04, 0x37
        /*0002*/ 	.short	(.L_21 - .L_20)
.L_20:
        /*0004*/ 	.word	0x00000082


	//----- nvinfo : EIATTR_KPARAM_INFO
	.align		4
.L_21:
        /*0008*/ 	.byte	0x04, 0x17
        /*000a*/ 	.short	(.L_23 - .L_22)
.L_22:
        /*000c*/ 	.word	0x00000000
        /*0010*/ 	.short	0x0003
        /*0012*/ 	.short	0x0014
        /*0014*/ 	.byte	0x00, 0xf0, 0x11, 0x00


	//----- nvinfo : EIATTR_KPARAM_INFO
	.align		4
.L_23:
        /*0018*/ 	.byte	0x04, 0x17
        /*001a*/ 	.short	(.L_25 - .L_24)
.L_24:
        /*001c*/ 	.word	0x00000000
        /*0020*/ 	.short	0x0002
        /*0022*/ 	.short	0x0010
        /*0024*/ 	.byte	0x00, 0xf0, 0x11, 0x00


	//----- nvinfo : EIATTR_KPARAM_INFO
	.align		4
.L_25:
        /*0028*/ 	.byte	0x04, 0x17
        /*002a*/ 	.short	(.L_27 - .L_26)
.L_26:
        /*002c*/ 	.word	0x00000000
        /*0030*/ 	.short	0x0001
        /*0032*/ 	.short	0x0008
        /*0034*/ 	.byte	0x00, 0xf5, 0x21, 0x00


	//----- nvinfo : EIATTR_KPARAM_INFO
	.align		4
.L_27:
        /*0038*/ 	.byte	0x04, 0x17
        /*003a*/ 	.short	(.L_29 - .L_28)
.L_28:
        /*003c*/ 	.word	0x00000000
        /*0040*/ 	.short	0x0000
        /*0042*/ 	.short	0x0000
        /*0044*/ 	.byte	0x00, 0xf5, 0x21, 0x00


	//----- nvinfo : EIATTR_SPARSE_MMA_MASK
	.align		4
.L_29:
        /*0048*/ 	.byte	0x03, 0x50
        /*004a*/ 	.short	0x0000


	//----- nvinfo : EIATTR_MAXREG_COUNT
	.align		4
        /*004c*/ 	.byte	0x03, 0x1b
        /*004e*/ 	.short	0x00ff


	//----- nvinfo : EIATTR_NUM_BARRIERS
	.align		4
        /*0050*/ 	.byte	0x02, 0x4c
        /*0052*/ 	.byte	0x01
	.zero		1


	//----- nvinfo : EIATTR_MERCURY_ISA_VERSION
	.align		4
        /*0054*/ 	.byte	0x03, 0x5f
        /*0056*/ 	.short	0x0101


	//----- nvinfo : EIATTR_VRC_CTA_INIT_COUNT
	.align		4
        /*0058*/ 	.byte	0x02, 0x4a
	.zero		1
	.zero		1


	//----- nvinfo : EIATTR_EXIT_INSTR_OFFSETS
	.align		4
        /*005c*/ 	.byte	0x04, 0x1c
        /*005e*/ 	.short	(.L_31 - .L_30)


	//   ....[0]....
.L_30:
        /*0060*/ 	.word	0x00000780


	//   ....[1]....
        /*0064*/ 	.word	0x000007e0


	//   ....[2]....
        /*0068*/ 	.word	0x00000810


	//   ....[3]....
        /*006c*/ 	.word	0x00000880


	//----- nvinfo : EIATTR_CRS_STACK_SIZE
	.align		4
.L_31:
        /*0070*/ 	.byte	0x04, 0x1e
        /*0072*/ 	.short	(.L_33 - .L_32)
.L_32:
        /*0074*/ 	.word	0x00000000


	//----- nvinfo : EIATTR_CBANK_PARAM_SIZE
	.align		4
.L_33:
        /*0078*/ 	.byte	0x03, 0x19
        /*007a*/ 	.short	0x0018


	//----- nvinfo : EIATTR_PARAM_CBANK
	.align		4
        /*007c*/ 	.byte	0x04, 0x0a
        /*007e*/ 	.short	(.L_35 - .L_34)
	.align		4
.L_34:
        /*0080*/ 	.word	index@(.nv.constant0._Z11sobelKernelP5pixelS0_ii)
        /*0084*/ 	.short	0x0380
        /*0086*/ 	.short	0x0018


	//----- nvinfo : EIATTR_SW_WAR
	.align		4
.L_35:
        /*0088*/ 	.byte	0x04, 0x36
        /*008a*/ 	.short	(.L_37 - .L_36)
.L_36:
        /*008c*/ 	.word	0x00000008
.L_37:


//--------------------- .nv.info._Z10blurKernelP5pixelS0_iii --------------------------
	.section	.nv.info._Z10blurKernelP5pixelS0_iii,"",@"SHT_CUDA_INFO"
	.sectionflags	@""
	.align	4


	//----- nvinfo : EIATTR_CUDA_API_VERSION
	.align		4
        /*0000*/ 	.byte	0x04, 0x37
        /*0002*/ 	.short	(.L_39 - .L_38)
.L_38:
        /*0004*/ 	.word	0x00000082


	//----- nvinfo : EIATTR_KPARAM_INFO
	.align		4
.L_39:
        /*0008*/ 	.byte	0x04, 0x17
        /*000a*/ 	.short	(.L_41 - .L_40)
.L_40:
        /*000c*/ 	.word	0x00000000
        /*0010*/ 	.short	0x0004
        /*0012*/ 	.short	0x0018
        /*0014*/ 	.byte	0x00, 0xf0, 0x11, 0x00


	//----- nvinfo : EIATTR_KPARAM_INFO
	.align		4
.L_41:
        /*0018*/ 	.byte	0x04, 0x17
        /*001a*/ 	.short	(.L_43 - .L_42)
.L_42:
        /*001c*/ 	.word	0x00000000
        /*0020*/ 	.short	0x0003
        /*0022*/ 	.short	0x0014
        /*0024*/ 	.byte	0x00, 0xf0, 0x11, 0x00


	//----- nvinfo : EIATTR_KPARAM_INFO
	.align		4
.L_43:
        /*0028*/ 	.byte	0x04, 0x17
        /*002a*/ 	.short	(.L_45 - .L_44)
.L_44:
        /*002c*/ 	.word	0x00000000
        /*0030*/ 	.short	0x0002
        /*0032*/ 	.short	0x0010
        /*0034*/ 	.byte	0x00, 0xf0, 0x11, 0x00


	//----- nvinfo : EIATTR_KPARAM_INFO
	.align		4
.L_45:
        /*0038*/ 	.byte	0x04, 0x17
        /*003a*/ 	.short	(.L_47 - .L_46)
.L_46:
        /*003c*/ 	.word	0x00000000
        /*0040*/ 	.short	0x0001
        /*0042*/ 	.short	0x0008
        /*0044*/ 	.byte	0x00, 0xf5, 0x21, 0x00


	//----- nvinfo : EIATTR_KPARAM_INFO
	.align		4
.L_47:
        /*0048*/ 	.byte	0x04, 0x17
        /*004a*/ 	.short	(.L_49 - .L_48)
.L_48:
        /*004c*/ 	.word	0x00000000
        /*0050*/ 	.short	0x0000
        /*0052*/ 	.short	0x0000
        /*0054*/ 	.byte	0x00, 0xf5, 0x21, 0x00


	//----- nvinfo : EIATTR_SPARSE_MMA_MASK
	.align		4
.L_49:
        /*0058*/ 	.byte	0x03, 0x50
        /*005a*/ 	.short	0x0000


	//----- nvinfo : EIATTR_MAXREG_COUNT
	.align		4
        /*005c*/ 	.byte	0x03, 0x1b
        /*005e*/ 	.short	0x00ff


	//----- nvinfo : EIATTR_NUM_BARRIERS
	.align		4
        /*0060*/ 	.byte	0x02, 0x4c
        /*0062*/ 	.byte	0x01
	.zero		1


	//----- nvinfo : EIATTR_MERCURY_ISA_VERSION
	.align		4
        /*0064*/ 	.byte	0x03, 0x5f
        /*0066*/ 	.short	0x0101


	//----- nvinfo : EIATTR_VRC_CTA_INIT_COUNT
	.align		4
        /*0068*/ 	.byte	0x02, 0x4a
	.zero		1
	.zero		1


	//----- nvinfo : EIATTR_EXIT_INSTR_OFFSETS
	.align		4
        /*006c*/ 	.byte	0x04, 0x1c
        /*006e*/ 	.short	(.L_51 - .L_50)


	//   ....[0]....
.L_50:
        /*0070*/ 	.word	0x000003b0


	//   ....[1]....
        /*0074*/ 	.word	0x000017a0


	//----- nvinfo : EIATTR_CRS_STACK_SIZE
	.align		4
.L_51:
        /*0078*/ 	.byte	0x04, 0x1e
        /*007a*/ 	.short	(.L_53 - .L_52)
.L_52:
        /*007c*/ 	.word	0x00000000


	//----- nvinfo : EIATTR_CBANK_PARAM_SIZE
	.align		4
.L_53:
        /*0080*/ 	.byte	0x03, 0x19
        /*0082*/ 	.short	0x001c


	//----- nvinfo : EIATTR_PARAM_CBANK
	.align		4
        /*0084*/ 	.byte	0x04, 0x0a
        /*0086*/ 	.short	(.L_55 - .L_54)
	.align		4
.L_54:
        /*0088*/ 	.word	index@(.nv.constant0._Z10blurKernelP5pixelS0_iii)
        /*008c*/ 	.short	0x0380
        /*008e*/ 	.short	0x001c


	//----- nvinfo : EIATTR_SW_WAR
	.align		4
.L_55:
        /*0090*/ 	.byte	0x04, 0x36
        /*0092*/ 	.short	(.L_57 - .L_56)
.L_56:
        /*0094*/ 	.word	0x00000008
.L_57:


//--------------------- .nv.info._Z15grayscaleKernelP5pixelii --------------------------
	.section	.nv.info._Z15grayscaleKernelP5pixelii,"",@"SHT_CUDA_INFO"
	.sectionflags	@""
	.align	4


	//----- nvinfo : EIATTR_CUDA_API_VERSION
	.align		4
        /*0000*/ 	.byte	0x04, 0x37
        /*0002*/ 	.short	(.L_59 - .L_58)
.L_58:
        /*0004*/ 	.word	0x00000082


	//----- nvinfo : EIATTR_KPARAM_INFO
	.align		4
.L_59:
        /*0008*/ 	.byte	0x04, 0x17
        /*000a*/ 	.short	(.L_61 - .L_60)
.L_60:
        /*000c*/ 	.word	0x00000000
        /*0010*/ 	.short	0x0002
        /*0012*/ 	.short	0x000c
        /*0014*/ 	.byte	0x00, 0xf0, 0x11, 0x00


	//----- nvinfo : EIATTR_KPARAM_INFO
	.align		4
.L_61:
        /*0018*/ 	.byte	0x04, 0x17
        /*001a*/ 	.short	(.L_63 - .L_62)
.L_62:
        /*001c*/ 	.word	0x00000000
        /*0020*/ 	.short	0x0001
        /*0022*/ 	.short	0x0008
        /*0024*/ 	.byte	0x00, 0xf0, 0x11, 0x00


	//----- nvinfo : EIATTR_KPARAM_INFO
	.align		4
.L_63:
        /*0028*/ 	.byte	0x04, 0x17
        /*002a*/ 	.short	(.L_65 - .L_64)
.L_64:
        /*002c*/ 	.word	0x00000000
        /*0030*/ 	.short	0x0000
        /*0032*/ 	.short	0x0000
        /*0034*/ 	.byte	0x00, 0xf5, 0x21, 0x00


	//----- nvinfo : EIATTR_SPARSE_MMA_MASK
	.align		4
.L_65:
        /*0038*/ 	.byte	0x03, 0x50
        /*003a*/ 	.short	0x0000


	//----- nvinfo : EIATTR_MAXREG_COUNT
	.align		4
        /*003c*/ 	.byte	0x03, 0x1b
        /*003e*/ 	.short	0x00ff


	//----- nvinfo : EIATTR_MERCURY_ISA_VERSION
	.align		4
        /*0040*/ 	.byte	0x03, 0x5f
        /*0042*/ 	.short	0x0101


	//----- nvinfo : EIATTR_VRC_CTA_INIT_COUNT
	.align		4
        /*0044*/ 	.byte	0x02, 0x4a
	.zero		1
	.zero		1


	//----- nvinfo : EIATTR_EXIT_INSTR_OFFSETS
	.align		4
        /*0048*/ 	.byte	0x04, 0x1c
        /*004a*/ 	.short	(.L_67 - .L_66)


	//   ....[0]....
.L_66:
        /*004c*/ 	.word	0x000000c0


	//   ....[1]....
        /*0050*/ 	.word	0x000001c0


	//----- nvinfo : EIATTR_CBANK_PARAM_SIZE
	.align		4
.L_67:
        /*0054*/ 	.byte	0x03, 0x19
        /*0056*/ 	.short	0x0010


	//----- nvinfo : EIATTR_PARAM_CBANK
	.align		4
        /*0058*/ 	.byte	0x04, 0x0a
        /*005a*/ 	.short	(.L_69 - .L_68)
	.align		4
.L_68:
        /*005c*/ 	.word	index@(.nv.constant0._Z15grayscaleKernelP5pixelii)
        /*0060*/ 	.short	0x0380
        /*0062*/ 	.short	0x0010


	//----- nvinfo : EIATTR_SW_WAR
	.align		4
.L_69:
        /*0064*/ 	.byte	0x04, 0x36
        /*0066*/ 	.short	(.L_71 - .L_70)
.L_70:
        /*0068*/ 	.word	0x00000008
.L_71:


//--------------------- .nv.callgraph             --------------------------
	.section	.nv.callgraph,"",@"SHT_CUDA_CALLGRAPH"
	.align	4
	.sectionentsize	8
	.align		4
        /*0000*/ 	.word	0x00000000
	.align		4
        /*0004*/ 	.word	0xffffffff
	.align		4
        /*0008*/ 	.word	0x00000000
	.align		4
        /*000c*/ 	.word	0xfffffffe
	.align		4
        /*0010*/ 	.word	0x00000000
	.align		4
        /*0014*/ 	.word	0xfffffffd
	.align		4
        /*0018*/ 	.word	0x00000000
	.align		4
        /*001c*/ 	.word	0xfffffffc


//--------------------- .text._Z11sobelKernelP5pixelS0_ii --------------------------
	.section	.text._Z11sobelKernelP5pixelS0_ii,"ax",@progbits
	.align	128
        .global         _Z11sobelKernelP5pixelS0_ii
        .type           _Z11sobelKernelP5pixelS0_ii,@function
        .size           _Z11sobelKernelP5pixelS0_ii,(.L_x_37 - _Z11sobelKernelP5pixelS0_ii)
        .other          _Z11sobelKernelP5pixelS0_ii,@"STO_CUDA_ENTRY STV_DEFAULT"
_Z11sobelKernelP5pixelS0_ii:
.text._Z11sobelKernelP5pixelS0_ii:
[----:B------:R-:W-:Y:S01]  /*0000*/  LDC R1, c[0x0][0x37c] ;  /* 0x0000df00ff017b82 */ /* 0x000fe20000000800 */
[----:B------:R-:W0:Y:S07]  /*0010*/  S2R R8, SR_TID.Y ;  /* 0x0000000000087919 */ /* 0x000e2e0000002200 */
[----:B------:R-:W1:Y:S01]  /*0020*/  LDC R0, c[0x0][0x360] ;  /* 0x0000d800ff007b82 */ /* 0x000e620000000800 */
[----:B------:R-:W2:Y:S01]  /*0030*/  LDCU UR9, c[0x0][0x364] ;  /* 0x00006c80ff0977ac */ /* 0x000ea20008000800 */
[----:B------:R-:W-:Y:S01]  /*0040*/  BSSY.RECONVERGENT B0, `(.L_x_0) ;  /* 0x0000036000007945 */ /* 0x000fe20003800200 */
[----:B------:R-:W3:Y:S01]  /*0050*/  S2R R9, SR_TID.X ;  /* 0x0000000000097919 */ /* 0x000ee20000002100 */
[----:B------:R-:W4:Y:S04]  /*0060*/  LDCU.64 UR6, c[0x0][0x358] ;  /* 0x00006b00ff0677ac */ /* 0x000f280008000a00 */
[----:B------:R-:W5:Y:S01]  /*0070*/  S2UR UR4, SR_CTAID.Y ;  /* 0x00000000000479c3 */ /* 0x000f620000002600 */
[----:B------:R-:W0:Y:S07]  /*0080*/  LDCU UR10, c[0x0][0x390] ;  /* 0x00007200ff0a77ac */ /* 0x000e2e0008000800 */
[----:B------:R-:W3:Y:S01]  /*0090*/  S2UR UR8, SR_CTAID.X ;  /* 0x00000000000879c3 */ /* 0x000ee20000002500 */
[----:B--2---:R-:W-:Y:S01]  /*00a0*/  UIADD3 UR5, UPT, UPT, UR9, 0x2, URZ ;  /* 0x0000000209057890 */ /* 0x004fe2000fffe0ff */
[----:B-1----:R-:W-:-:S05]  /*00b0*/  IADD3 R10, PT, PT, R0, 0x2, RZ ;  /* 0x00000002000a7810 */ /* 0x002fca0007ffe0ff */
[----:B0-----:R-:W-:Y:S01]  /*00c0*/  ISETP.GE.U32.AND P0, PT, R8, UR5, PT ;  /* 0x0000000508007c0c */ /* 0x001fe2000bf06070 */
[----:B-----5:R-:W-:-:S06]  /*00d0*/  UIMAD UR4, UR4, UR9, URZ ;  /* 0x00000009040472a4 */ /* 0x020fcc000f8e02ff */
[----:B------:R-:W-:Y:S02]  /*00e0*/  VIADD R4, R8, UR4 ;  /* 0x0000000408047c36 */ /* 0x000fe40008000000 */
[----:B---3--:R-:W-:-:S04]  /*00f0*/  IMAD R5, R0, UR8, R9 ;  /* 0x0000000800057c24 */ /* 0x008fc8000f8e0209 */
[----:B----4-:R-:W-:Y:S05]  /*0100*/  @P0 BRA `(.L_x_1) ;  /* 0x0000000000a40947 */ /* 0x010fea0003800000 */
[----:B------:R-:W0:Y:S01]  /*0110*/  S2R R3, SR_CgaCtaId ;  /* 0x0000000000037919 */ /* 0x000e220000008800 */
[----:B------:R-:W1:Y:S01]  /*0120*/  LDC R13, c[0x0][0x390] ;  /* 0x0000e400ff0d7b82 */ /* 0x000e620000000800 */
[----:B------:R-:W-:Y:S01]  /*0130*/  MOV R2, 0x400 ;  /* 0x0000040000027802 */ /* 0x000fe20000000f00 */
[----:B------:R-:W-:Y:S01]  /*0140*/  IMAD.IADD R11, R9, 0x1, -R0 ;  /* 0x00000001090b7824 */ /* 0x000fe200078e0a00 */
[----:B------:R-:W-:Y:S01]  /*0150*/  MOV R6, R8 ;  /* 0x0000000800067202 */ /* 0x000fe20000000f00 */
[----:B-1----:R-:W-:Y:S01]  /*0160*/  VIADD R13, R13, 0xffffffff ;  /* 0xffffffff0d0d7836 */ /* 0x002fe20000000000 */
[----:B0-----:R-:W-:Y:S01]  /*0170*/  LEA R2, R3, R2, 0x18 ;  /* 0x0000000203027211 */ /* 0x001fe200078ec0ff */
[----:B------:R-:W-:-:S04]  /*0180*/  HFMA2 R3, -RZ, RZ, 0, 7.152557373046875e-07 ;  /* 0x0000000cff037431 */ /* 0x000fc800000001ff */
[----:B------:R-:W-:-:S05]  /*0190*/  IMAD R2, R9, 0xc, R2 ;  /* 0x0000000c09027824 */ /* 0x000fca00078e0202 */
[----:B------:R-:W-:Y:S01]  /*01a0*/  IADD3 R15, PT, PT, R2, 0x8, RZ ;  /* 0x00000008020f7810 */ /* 0x000fe20007ffe0ff */
[----:B------:R-:W-:-:S07]  /*01b0*/  IMAD R12, R0, R3, 0x18 ;  /* 0x00000018000c7424 */ /* 0x000fce00078e0203 */
.L_x_5:
[----:B------:R-:W-:Y:S01]  /*01c0*/  ISETP.GE.U32.AND P1, PT, R9, R10, PT ;  /* 0x0000000a0900720c */ /* 0x000fe20003f26070 */
[----:B------:R-:W-:Y:S01]  /*01d0*/  BSSY.RECONVERGENT B1, `(.L_x_2) ;  /* 0x000001a000017945 */ /* 0x000fe20003800200 */
[C---:B------:R-:W-:Y:S01]  /*01e0*/  ISETP.GE.U32.AND P0, PT, R6.reuse, 0x2, PT ;  /* 0x000000020600780c */ /* 0x040fe20003f06070 */
[----:B------:R-:W-:-:S10]  /*01f0*/  VIADD R21, R6, UR9 ;  /* 0x0000000906157c36 */ /* 0x000fd40008000000 */
[----:B------:R-:W-:Y:S05]  /*0200*/  @P1 BRA `(.L_x_3) ;  /* 0x0000000000581947 */ /* 0x000fea0003800000 */
[----:B------:R-:W0:Y:S01]  /*0210*/  LDC R7, c[0x0][0x394] ;  /* 0x0000e500ff077b82 */ /* 0x000e220000000800 */
[----:B------:R-:W-:Y:S01]  /*0220*/  IMAD R17, R12, R6, R15 ;  /* 0x000000060c117224 */ /* 0x000fe200078e020f */
[----:B------:R-:W-:Y:S01]  /*0230*/  MOV R14, R5 ;  /* 0x00000005000e7202 */ /* 0x000fe20000000f00 */
[----:B------:R-:W-:-:S05]  /*0240*/  IMAD.MOV.U32 R19, RZ, RZ, R11 ;  /* 0x000000ffff137224 */ /* 0x000fca00078e000b */
[----:B------:R-:W1:Y:S01]  /*0250*/  LDC.64 R2, c[0x0][0x380] ;  /* 0x0000e000ff027b82 */ /* 0x000e620000000a00 */
[----:B0-----:R-:W-:-:S04]  /*0260*/  VIADDMNMX R7, R6, UR4, R7, PT ;  /* 0x0000000406077c46 */ /* 0x001fc8000b800107 */
[----:B------:R-:W-:-:S04]  /*0270*/  VIMNMX R7, PT, PT, R7, 0x1, !PT ;  /* 0x0000000107077848 */ /* 0x000fc80007fe0100 */
[----:B-1----:R-:W-:-:S07]  /*0280*/  IADD3 R23, PT, PT, R7, -0x1, RZ ;  /* 0xffffffff07177810 */ /* 0x002fce0007ffe0ff */
.L_x_4:
[----:B------:R-:W-:-:S05]  /*0290*/  VIADDMNMX.RELU R6, R14, 0xffffffff, R13, PT ;  /* 0xffffffff0e067846 */ /* 0x000fca000380110d */
[----:B------:R-:W-:-:S04]  /*02a0*/  IMAD R7, R23, UR10, R6 ;  /* 0x0000000a17077c24 */ /* 0x000fc8000f8e0206 */
[----:B------:R-:W-:-:S05]  /*02b0*/  IMAD.WIDE R6, R7, 0xc, R2 ;  /* 0x0000000c07067825 */ /* 0x000fca00078e0202 */
[----:B------:R-:W2:Y:S04]  /*02c0*/  LDG.E R16, desc[UR6][R6.64] ;  /* 0x0000000606107981 */ /* 0x000ea8000c1e1900 */
[----:B------:R-:W3:Y:S04]  /*02d0*/  LDG.E R18, desc[UR6][R6.64+0x4] ;  /* 0x0000040606127981 */ /* 0x000ee8000c1e1900 */
[----:B------:R-:W4:Y:S01]  /*02e0*/  LDG.E R20, desc[UR6][R6.64+0x8] ;  /* 0x0000080606147981 */ /* 0x000f22000c1e1900 */
[C---:B------:R-:W-:Y:S01]  /*02f0*/  IMAD.IADD R19, R0.reuse, 0x1, R19 ;  /* 0x0000000100137824 */ /* 0x040fe200078e0213 */
[----:B------:R-:W-:-:S04]  /*0300*/  IADD3 R14, PT, PT, R0, R14, RZ ;  /* 0x0000000e000e7210 */ /* 0x000fc80007ffe0ff */
[----:B------:R-:W-:Y:S01]  /*0310*/  ISETP.GE.U32.AND P1, PT, R19, 0x2, PT ;  /* 0x000000021300780c */ /* 0x000fe20003f26070 */
[----:B--2---:R-:W-:Y:S04]  /*0320*/  STS [R17+-0x8], R16 ;  /* 0xfffff81011007388 */ /* 0x004fe80000000800 */
[----:B---3--:R-:W-:Y:S04]  /*0330*/  STS [R17+-0x4], R18 ;  /* 0xfffffc1211007388 */ /* 0x008fe80000000800 */
[----:B----4-:R0:W-:Y:S02]  /*0340*/  STS [R17], R20 ;  /* 0x0000001411007388 */ /* 0x0101e40000000800 */
[----:B0-----:R-:W-:-:S02]  /*0350*/  IMAD R17, R0, 0xc, R17 ;  /* 0x0000000c00117824 */ /* 0x001fc400078e0211 */
[----:B------:R-:W-:Y:S05]  /*0360*/  @!P1 BRA `(.L_x_4) ;  /* 0xfffffffc00c89947 */ /* 0x000fea000383ffff */
.L_x_3:
[----:B------:R-:W-:Y:S05]  /*0370*/  BSYNC.RECONVERGENT B1 ;  /* 0x0000000000017941 */ /* 0x000fea0003800200 */
.L_x_2:
[----:B------:R-:W-:Y:S01]  /*0380*/  IMAD.MOV.U32 R6, RZ, RZ, R21 ;  /* 0x000000ffff067224 */ /* 0x000fe200078e0015 */
[----:B------:R-:W-:Y:S06]  /*0390*/  @!P0 BRA `(.L_x_5) ;  /* 0xfffffffc00888947 */ /* 0x000fec000383ffff */
.L_x_1:
[----:B------:R-:W-:Y:S05]  /*03a0*/  BSYNC.RECONVERGENT B0 ;  /* 0x0000000000007941 */ /* 0x000fea0003800200 */
.L_x_0:
[----:B------:R-:W0:Y:S02]  /*03b0*/  LDCU.64 UR8, c[0x0][0x390] ;  /* 0x00007200ff0877ac */ /* 0x000e240008000a00 */
[----:B0-----:R-:W-:Y:S01]  /*03c0*/  UIADD3 UR4, UPT, UPT, UR8, -0x1, URZ ;  /* 0xffffffff08047890 */ /* 0x001fe2000fffe0ff */
[----:B------:R-:W-:Y:S05]  /*03d0*/  BAR.SYNC.DEFER_BLOCKING 0x0 ;  /* 0x0000000000007b1d */ /* 0x000fea0000010000 */
[----:B------:R-:W-:Y:S01]  /*03e0*/  ISETP.GE.AND P0, PT, R5, UR4, PT ;  /* 0x0000000405007c0c */ /* 0x000fe2000bf06270 */
[----:B------:R-:W-:-:S03]  /*03f0*/  UIADD3 UR4, UPT, UPT, UR9, -0x1, URZ ;  /* 0xffffffff09047890 */ /* 0x000fc6000fffe0ff */
[----:B------:R-:W-:-:S04]  /*0400*/  ISETP.LT.OR P0, PT, R5, 0x1, P0 ;  /* 0x000000010500780c */ /* 0x000fc80000701670 */
[----:B------:R-:W-:-:S04]  /*0410*/  ISETP.EQ.OR P0, PT, R4, RZ, P0 ;  /* 0x000000ff0400720c */ /* 0x000fc80000702670 */
[----:B------:R-:W-:-:S13]  /*0420*/  ISETP.GE.OR P0, PT, R4, UR4, P0 ;  /* 0x0000000404007c0c */ /* 0x000fda0008706670 */
[----:B------:R-:W-:Y:S05]  /*0430*/  @P0 BRA `(.L_x_6) ;  /* 0x0000000000ec0947 */ /* 0x000fea0003800000 */
[----:B------:R-:W0:Y:S01]  /*0440*/  S2R R3, SR_CgaCtaId ;  /* 0x0000000000037919 */ /* 0x000e220000008800 */
[----:B------:R-:W-:Y:S01]  /*0450*/  MOV R2, 0x400 ;  /* 0x0000040000027802 */ /* 0x000fe20000000f00 */
[----:B------:R-:W-:Y:S02]  /*0460*/  HFMA2 R7, -RZ, RZ, 0, 7.152557373046875e-07 ;  /* 0x0000000cff077431 */ /* 0x000fe400000001ff */
[----:B------:R-:W-:Y:S01]  /*0470*/  IMAD R8, R10, R8, R9 ;  /* 0x000000080a087224 */ /* 0x000fe200078e0209 */
[----:B------:R-:W-:Y:S02]  /*0480*/  BSSY.RECONVERGENT B0, `(.L_x_7) ;  /* 0x0000025000007945 */ /* 0x000fe40003800200 */
[----:B------:R-:W-:Y:S01]  /*0490*/  IMAD R7, R0, R7, 0x18 ;  /* 0x0000001800077424 */ /* 0x000fe200078e0207 */
[----:B0-----:R-:W-:-:S05]  /*04a0*/  LEA R3, R3, R2, 0x18 ;  /* 0x0000000203037211 */ /* 0x001fca00078ec0ff */
[----:B------:R-:W-:-:S04]  /*04b0*/  IMAD R8, R8, 0xc, R3 ;  /* 0x0000000c08087824 */ /* 0x000fc800078e0203 */
[C---:B------:R-:W-:Y:S01]  /*04c0*/  IMAD.IADD R13, R7.reuse, 0x1, R8 ;  /* 0x00000001070d7824 */ /* 0x040fe200078e0208 */
[----:B------:R-:W-:Y:S04]  /*04d0*/  LDS R0, [R8+0x8] ;  /* 0x0000080008007984 */ /* 0x000fe80000000800 */
[----:B------:R-:W0:Y:S01]  /*04e0*/  LDS R3, [R8+0x20] ;  /* 0x0000200008037984 */ /* 0x000e220000000800 */
[----:B------:R-:W-:-:S03]  /*04f0*/  IADD3 R14, PT, PT, R7, R13, RZ ;  /* 0x0000000d070e7210 */ /* 0x000fc60007ffe0ff */
[----:B------:R-:W1:Y:S04]  /*0500*/  LDS R10, [R8+0x14] ;  /* 0x00001400080a7984 */ /* 0x000e680000000800 */
[----:B------:R-:W2:Y:S04]  /*0510*/  LDS R7, [R13+0x8] ;  /* 0x000008000d077984 */ /* 0x000ea80000000800 */
[----:B------:R-:W3:Y:S04]  /*0520*/  LDS R2, [R13+0x20] ;  /* 0x000020000d027984 */ /* 0x000ee80000000800 */
[----:B------:R-:W4:Y:S04]  /*0530*/  LDS R6, [R14+0x8] ;  /* 0x000008000e067984 */ /* 0x000f280000000800 */
[----:B------:R-:W5:Y:S04]  /*0540*/  LDS R12, [R14+0x14] ;  /* 0x000014000e0c7984 */ /* 0x000f680000000800 */
[----:B------:R-:W5:Y:S01]  /*0550*/  LDS R9, [R14+0x20] ;  /* 0x000020000e097984 */ /* 0x000f620000000800 */
[----:B0-----:R-:W-:-:S05]  /*0560*/  IMAD.IADD R11, R0, 0x1, R3 ;  /* 0x00000001000b7824 */ /* 0x001fca00078e0203 */
[----:B-1----:R-:W-:Y:S01]  /*0570*/  LEA R11, R10, R11, 0x1 ;  /* 0x0000000b0a0b7211 */ /* 0x002fe200078e08ff */
[----:B--2---:R-:W-:Y:S01]  /*0580*/  IMAD R7, R7, 0x2, R0 ;  /* 0x0000000207077824 */ /* 0x004fe200078e0200 */
[----:B---3--:R-:W-:-:S03]  /*0590*/  LEA R2, R2, R3, 0x1 ;  /* 0x0000000302027211 */ /* 0x008fc600078e08ff */
[----:B----4-:R-:W-:Y:S01]  /*05a0*/  IMAD.IADD R11, R6, 0x1, -R11 ;  /* 0x00000001060b7824 */ /* 0x010fe200078e0a0b */
[----:B------:R-:W-:-:S04]  /*05b0*/  IADD3 R2, PT, PT, R2, -R7, -R6 ;  /* 0x8000000702027210 */ /* 0x000fc80007ffe806 */
[----:B-----5:R-:W-:Y:S02]  /*05c0*/  LEA R12, R12, R11, 0x1 ;  /* 0x0000000b0c0c7211 */ /* 0x020fe400078e08ff */
[----:B------:R-:W-:-:S03]  /*05d0*/  IADD3 R2, PT, PT, R9, R2, RZ ;  /* 0x0000000209027210 */ /* 0x000fc60007ffe0ff */
[----:B------:R-:W-:Y:S02]  /*05e0*/  IMAD.IADD R12, R9, 0x1, R12 ;  /* 0x00000001090c7824 */ /* 0x000fe400078e020c */
[----:B------:R-:W-:-:S04]  /*05f0*/  IMAD R3, R2, R2, RZ ;  /* 0x0000000202037224 */ /* 0x000fc800078e02ff */
[----:B------:R-:W-:-:S05]  /*0600*/  IMAD R3, R12, R12, R3 ;  /* 0x0000000c0c037224 */ /* 0x000fca00078e0203 */
[----:B------:R-:W-:-:S04]  /*0610*/  I2FP.F32.U32 R0, R3 ;  /* 0x0000000300007245 */ /* 0x000fc80000201000 */
[----:B------:R-:W-:Y:S01]  /*0620*/  IADD3 R2, PT, PT, R0, -0xd000000, RZ ;  /* 0xf300000000027810 */ /* 0x000fe20007ffe0ff */
[----:B------:R0:W1:Y:S03]  /*0630*/  MUFU.RSQ R3, R0 ;  /* 0x0000000000037308 */ /* 0x0000660000001400 */
[----:B------:R-:W-:-:S13]  /*0640*/  ISETP.GT.U32.AND P0, PT, R2, 0x727fffff, PT ;  /* 0x727fffff0200780c */ /* 0x000fda0003f04070 */
[----:B0-----:R-:W-:Y:S05]  /*0650*/  @!P0 BRA `(.L_x_8) ;  /* 0x00000000000c8947 */ /* 0x001fea0003800000 */
[----:B------:R-:W-:-:S07]  /*0660*/  MOV R9, 0x680 ;  /* 0x0000068000097802 */ /* 0x000fce0000000f00 */
[----:B-1----:R-:W-:Y:S05]  /*0670*/  CALL.REL.NOINC `($__internal_0_$__cuda_sm20_sqrt_rn_f32_slowpath) ;  /* 0x0000000000847944 */ /* 0x002fea0003c00000 */
[----:B------:R-:W-:Y:S05]  /*0680*/  BRA `(.L_x_9) ;  /* 0x0000000000107947 */ /* 0x000fea0003800000 */
.L_x_8:
[----:B-1----:R-:W-:Y:S01]  /*0690*/  FMUL.FTZ R7, R0, R3 ;  /* 0x0000000300077220 */ /* 0x002fe20000410000 */
[----:B------:R-:W-:-:S03]  /*06a0*/  FMUL.FTZ R3, R3, 0.5 ;  /* 0x3f00000003037820 */ /* 0x000fc60000410000 */
[----:B------:R-:W-:-:S04]  /*06b0*/  FFMA R0, -R7, R7, R0 ;  /* 0x0000000707007223 */ /* 0x000fc80000000100 */
[----:B------:R-:W-:-:S07]  /*06c0*/  FFMA R0, R0, R3, R7 ;  /* 0x0000000300007223 */ /* 0x000fce0000000007 */
.L_x_9:
[----:B------:R-:W-:Y:S05]  /*06d0*/  BSYNC.RECONVERGENT B0 ;  /* 0x0000000000007941 */ /* 0x000fea0003800200 */
.L_x_7:
[----:B------:R-:W-:Y:S01]  /*06e0*/  FMUL R0, R0, 0.25 ;  /* 0x3e80000000007820 */ /* 0x000fe20000400000 */
[----:B------:R-:W0:Y:S04]  /*06f0*/  LDCU UR4, c[0x0][0x390] ;  /* 0x00007200ff0477ac */ /* 0x000e280008000800 */
[----:B------:R-:W-:-:S13]  /*0700*/  FSETP.GT.AND P0, PT, R0, 50, PT ;  /* 0x424800000000780b */ /* 0x000fda0003f04000 */
[----:B------:R-:W1:Y:S01]  /*0710*/  @P0 LDC.64 R2, c[0x0][0x388] ;  /* 0x0000e200ff020b82 */ /* 0x000e620000000a00 */
[----:B0-----:R-:W-:Y:S01]  /*0720*/  IMAD R5, R4, UR4, R5 ;  /* 0x0000000404057c24 */ /* 0x001fe2000f8e0205 */
[----:B------:R-:W-:-:S03]  /*0730*/  @P0 MOV R7, 0xff ;  /* 0x000000ff00070802 */ /* 0x000fc60000000f00 */
[----:B-1----:R-:W-:-:S05]  /*0740*/  @P0 IMAD.WIDE R2, R5, 0xc, R2 ;  /* 0x0000000c05020825 */ /* 0x002fca00078e0202 */
[----:B------:R0:W-:Y:S04]  /*0750*/  @P0 STG.E desc[UR6][R2.64], R7 ;  /* 0x0000000702000986 */ /* 0x0001e8000c101906 */
[----:B------:R0:W-:Y:S04]  /*0760*/  @P0 STG.E desc[UR6][R2.64+0x4], R7 ;  /* 0x0000040702000986 */ /* 0x0001e8000c101906 */
[----:B------:R0:W-:Y:S01]  /*0770*/  @P0 STG.E desc[UR6][R2.64+0x8], R7 ;  /* 0x0000080702000986 */ /* 0x0001e2000c101906 */
[----:B------:R-:W-:Y:S05]  /*0780*/  @P0 EXIT ;  /* 0x000000000000094d */ /* 0x000fea0003800000 */
[----:B0-----:R-:W0:Y:S02]  /*0790*/  LDC.64 R2, c[0x0][0x388] ;  /* 0x0000e200ff027b82 */ /* 0x001e240000000a00 */
[----:B0-----:R-:W-:-:S05]  /*07a0*/  IMAD.WIDE R2, R5, 0xc, R2 ;  /* 0x0000000c05027825 */ /* 0x001fca00078e0202 */
[----:B------:R-:W-:Y:S04]  /*07b0*/  STG.E desc[UR6][R2.64], RZ ;  /* 0x000000ff02007986 */ /* 0x000fe8000c101906 */
[----:B------:R-:W-:Y:S04]  /*07c0*/  STG.E desc[UR6][R2.64+0x4], RZ ;  /* 0x000004ff02007986 */ /* 0x000fe8000c101906 */
[----:B------:R-:W-:Y:S01]  /*07d0*/  STG.E desc[UR6][R2.64+0x8], RZ ;  /* 0x000008ff02007986 */ /* 0x000fe2000c101906 */
[----:B------:R-:W-:Y:S05]  /*07e0*/  EXIT ;  /* 0x000000000000794d */ /* 0x000fea0003800000 */
.L_x_6:
[----:B------:R-:W-:-:S04]  /*07f0*/  ISETP.GE.AND P0, PT, R4, UR9, PT ;  /* 0x0000000904007c0c */ /* 0x000fc8000bf06270 */
[----:B------:R-:W-:-:S13]  /*0800*/  ISETP.GE.OR P0, PT, R5, UR8, P0 ;  /* 0x0000000805007c0c */ /* 0x000fda0008706670 */
[----:B------:R-:W-:Y:S05]  /*0810*/  @P0 EXIT ;  /* 0x000000000000094d */ /* 0x000fea0003800000 */
[----:B------:R-:W0:Y:S01]  /*0820*/  LDC.64 R2, c[0x0][0x388] ;  /* 0x0000e200ff027b82 */ /* 0x000e220000000a00 */
[----:B------:R-:W-:-:S04]  /*0830*/  IMAD R5, R4, UR8, R5 ;  /* 0x0000000804057c24 */ /* 0x000fc8000f8e0205 */
[----:B0-----:R-:W-:-:S05]  /*0840*/  IMAD.WIDE R2, R5, 0xc, R2 ;  /* 0x0000000c05027825 */ /* 0x001fca00078e0202 */
[----:B------:R-:W-:Y:S04]  /*0850*/  STG.E desc[UR6][R2.64], RZ ;  /* 0x000000ff02007986 */ /* 0x000fe8000c101906 */
[----:B------:R-:W-:Y:S04]  /*0860*/  STG.E desc[UR6][R2.64+0x4], RZ ;  /* 0x000004ff02007986 */ /* 0x000fe8000c101906 */
[----:B------:R-:W-:Y:S01]  /*0870*/  STG.E desc[UR6][R2.64+0x8], RZ ;  /* 0x000008ff02007986 */ /* 0x000fe2000c101906 */
[----:B------:R-:W-:Y:S05]  /*0880*/  EXIT ;  /* 0x000000000000794d */ /* 0x000fea0003800000 */
        .weak           $__internal_0_$__cuda_sm20_sqrt_rn_f32_slowpath
        .type           $__internal_0_$__cuda_sm20_sqrt_rn_f32_slowpath,@function
        .size           $__internal_0_$__cuda_sm20_sqrt_rn_f32_slowpath,(.L_x_37 - $__internal_0_$__cuda_sm20_sqrt_rn_f32_slowpath)
$__internal_0_$__cuda_sm20_sqrt_rn_f32_slowpath:
[----:B------:R-:W-:-:S13]  /*0890*/  LOP3.LUT P0, RZ, R0, 0x7fffffff, RZ, 0xc0, !PT ;  /* 0x7fffffff00ff7812 */ /* 0x000fda000780c0ff */
[----:B------:R-:W-:Y:S01]  /*08a0*/  @!P0 IMAD.MOV.U32 R2, RZ, RZ, R0 ;  /* 0x000000ffff028224 */ /* 0x000fe200078e0000 */
[----:B------:R-:W-:Y:S06]  /*08b0*/  @!P0 BRA `(.L_x_10) ;  /* 0x0000000000408947 */ /* 0x000fec0003800000 */
[----:B------:R-:W-:-:S13]  /*08c0*/  FSETP.GEU.FTZ.AND P0, PT, R0, RZ, PT ;  /* 0x000000ff0000720b */ /* 0x000fda0003f1e000 */
[----:B------:R-:W-:Y:S01]  /*08d0*/  @!P0 MOV R2, 0x7fffffff ;  /* 0x7fffffff00028802 */ /* 0x000fe20000000f00 */
[----:B------:R-:W-:Y:S06]  /*08e0*/  @!P0 BRA `(.L_x_10) ;  /* 0x0000000000348947 */ /* 0x000fec0003800000 */
[----:B------:R-:W-:-:S13]  /*08f0*/  FSETP.GTU.FTZ.AND P0, PT, |R0|, +INF , PT ;  /* 0x7f8000000000780b */ /* 0x000fda0003f1c200 */
[----:B------:R-:W-:Y:S01]  /*0900*/  @P0 FADD.FTZ R2, R0, 1 ;  /* 0x3f80000000020421 */ /* 0x000fe20000010000 */
[----:B------:R-:W-:Y:S06]  /*0910*/  @P0 BRA `(.L_x_10) ;  /* 0x0000000000280947 */ /* 0x000fec0003800000 */
[----:B------:R-:W-:-:S13]  /*0920*/  FSETP.NEU.FTZ.AND P0, PT, |R0|, +INF , PT ;  /* 0x7f8000000000780b */ /* 0x000fda0003f1d200 */
[----:B------:R-:W-:-:S04]  /*0930*/  @P0 FFMA R3, R0, 1.84467440737095516160e+19, RZ ;  /* 0x5f80000000030823 */ /* 0x000fc800000000ff */
[----:B------:R-:W0:Y:S02]  /*0940*/  @P0 MUFU.RSQ R2, R3 ;  /* 0x0000000300020308 */ /* 0x000e240000001400 */
[----:B0-----:R-:W-:Y:S01]  /*0950*/  @P0 FMUL.FTZ R6, R3, R2 ;  /* 0x0000000203060220 */ /* 0x001fe20000410000 */
[----:B------:R-:W-:Y:S01]  /*0960*/  @P0 FMUL.FTZ R8, R2, 0.5 ;  /* 0x3f00000002080820 */ /* 0x000fe20000410000 */
[----:B------:R-:W-:Y:S02]  /*0970*/  @!P0 MOV R2, R0 ;  /* 0x0000000000028202 */ /* 0x000fe40000000f00 */
[----:B------:R-:W-:-:S04]  /*0980*/  @P0 FADD.FTZ R7, -R6, -RZ ;  /* 0x800000ff06070221 */ /* 0x000fc80000010100 */
[----:B------:R-:W-:-:S04]  /*0990*/  @P0 FFMA R7, R6, R7, R3 ;  /* 0x0000000706070223 */ /* 0x000fc80000000003 */
[----:B------:R-:W-:-:S04]  /*09a0*/  @P0 FFMA R7, R7, R8, R6 ;  /* 0x0000000807070223 */ /* 0x000fc80000000006 */
[----:B------:R-:W-:-:S07]  /*09b0*/  @P0 FMUL.FTZ R2, R7, 2.3283064365386962891e-10 ;  /* 0x2f80000007020820 */ /* 0x000fce0000410000 */
.L_x_10:
[----:B------:R-:W-:Y:S02]  /*09c0*/  HFMA2 R3, -RZ, RZ, 0, 0 ;  /* 0x00000000ff037431 */ /* 0x000fe400000001ff */
[----:B------:R-:W-:Y:S01]  /*09d0*/  IMAD.MOV.U32 R0, RZ, RZ, R2 ;  /* 0x000000ffff007224 */ /* 0x000fe200078e0002 */
[----:B------:R-:W-:-:S04]  /*09e0*/  MOV R2, R9 ;  /* 0x0000000900027202 */ /* 0x000fc80000000f00 */
[----:B------:R-:W-:Y:S05]  /*09f0*/  RET.REL.NODEC R2 `(_Z11sobelKernelP5pixelS0_ii) ;  /* 0xfffffff402807950 */ /* 0x000fea0003c3ffff */
.L_x_11:
[----:B------:R-:W-:-:S00]  /*0a00*/  BRA `(.L_x_11) ;  /* 0xfffffffc00fc7947 */ /* 0x000fc0000383ffff */
[----:B------:R-:W-:-:S00]  /*0a10*/  NOP ;  /* 0x0000000000007918 */ /* 0x000fc00000000000 */
        /* <DEDUP_REMOVED lines=14> */
.L_x_37:


//--------------------- .text._Z10blurKernelP5pixelS0_iii --------------------------
	.section	.text._Z10blurKernelP5pixelS0_iii,"ax",@progbits
	.align	128
        .global         _Z10blurKernelP5pixelS0_iii
        .type           _Z10blurKernelP5pixelS0_iii,@function
        .size           _Z10blurKernelP5pixelS0_iii,(.L_x_39 - _Z10blurKernelP5pixelS0_iii)
        .other          _Z10blurKernelP5pixelS0_iii,@"STO_CUDA_ENTRY STV_DEFAULT"
_Z10blurKernelP5pixelS0_iii:
.text._Z10blurKernelP5pixelS0_iii:
[----:B------:R-:W-:Y:S08]  /*0000*/  LDC R1, c[0x0][0x37c] ;  /* 0x0000df00ff017b82 */ /* 0x000ff00000000800 */
[----:B------:R-:W0:Y:S01]  /*0010*/  LDC R15, c[0x0][0x398] ;  /* 0x0000e600ff0f7b82 */ /* 0x000e220000000800 */
[----:B------:R-:W1:Y:S01]  /*0020*/  S2R R13, SR_TID.Y ;  /* 0x00000000000d7919 */ /* 0x000e620000002200 */
[----:B------:R-:W2:Y:S01]  /*0030*/  LDCU UR6, c[0x0][0x360] ;  /* 0x00006c00ff0677ac */ /* 0x000ea20008000800 */
[----:B------:R-:W-:Y:S01]  /*0040*/  BSSY.RECONVERGENT B0, `(.L_x_12) ;  /* 0x0000032000007945 */ /* 0x000fe20003800200 */
[----:B------:R-:W3:Y:S01]  /*0050*/  S2R R10, SR_TID.X ;  /* 0x00000000000a7919 */ /* 0x000ee20000002100 */
[----:B------:R-:W4:Y:S03]  /*0060*/  LDCU UR7, c[0x0][0x364] ;  /* 0x00006c80ff0777ac */ /* 0x000f260008000800 */
[----:B------:R-:W5:Y:S01]  /*0070*/  S2UR UR4, SR_CTAID.X ;  /* 0x00000000000479c3 */ /* 0x000f620000002500 */
[----:B------:R-:W0:Y:S01]  /*0080*/  LDCU.64 UR10, c[0x0][0x358] ;  /* 0x00006b00ff0a77ac */ /* 0x000e220008000a00 */
[----:B------:R-:W0:Y:S06]  /*0090*/  LDCU UR8, c[0x0][0x390] ;  /* 0x00007200ff0877ac */ /* 0x000e2c0008000800 */
[----:B------:R-:W3:Y:S01]  /*00a0*/  S2UR UR5, SR_CTAID.Y ;  /* 0x00000000000579c3 */ /* 0x000ee20000002600 */
[----:B0-----:R-:W-:-:S04]  /*00b0*/  IMAD.SHL.U32 R17, R15, 0x2, RZ ;  /* 0x000000020f117824 */ /* 0x001fc800078e00ff */
[C---:B----4-:R-:W-:Y:S02]  /*00c0*/  VIADD R0, R17.reuse, UR7 ;  /* 0x0000000711007c36 */ /* 0x050fe40008000000 */
[----:B--2---:R-:W-:Y:S01]  /*00d0*/  VIADD R3, R17, UR6 ;  /* 0x0000000611037c36 */ /* 0x004fe20008000000 */
[----:B-----5:R-:W-:Y:S02]  /*00e0*/  UIMAD UR4, UR4, UR6, URZ ;  /* 0x00000006040472a4 */ /* 0x020fe4000f8e02ff */
[----:B-1----:R-:W-:-:S04]  /*00f0*/  ISETP.GE.AND P0, PT, R13, R0, PT ;  /* 0x000000000d00720c */ /* 0x002fc80003f06270 */
[----:B---3--:R-:W-:Y:S01]  /*0100*/  VIADD R2, R10, UR4 ;  /* 0x000000040a027c36 */ /* 0x008fe20008000000 */
[----:B------:R-:W-:-:S06]  /*0110*/  UIMAD UR5, UR5, UR7, URZ ;  /* 0x00000007050572a4 */ /* 0x000fcc000f8e02ff */
[----:B------:R-:W-:Y:S02]  /*0120*/  VIADD R5, R13, UR5 ;  /* 0x000000050d057c36 */ /* 0x000fe40008000000 */
[----:B------:R-:W-:Y:S05]  /*0130*/  @P0 BRA `(.L_x_13) ;  /* 0x0000000000880947 */ /* 0x000fea0003800000 */
[----:B------:R-:W0:Y:S01]  /*0140*/  LDC.64 R6, c[0x0][0x390] ;  /* 0x0000e400ff067b82 */ /* 0x000e220000000a00 */
[C---:B------:R-:W-:Y:S01]  /*0150*/  IADD3 R4, PT, PT, -R15.reuse, UR5, RZ ;  /* 0x000000050f047c10 */ /* 0x040fe2000fffe1ff */
[----:B------:R-:W-:Y:S01]  /*0160*/  IMAD.MOV.U32 R14, RZ, RZ, R13 ;  /* 0x000000ffff0e7224 */ /* 0x000fe200078e000d */
[----:B------:R-:W-:Y:S02]  /*0170*/  IADD3 R15, PT, PT, -R15, UR4, RZ ;  /* 0x000000040f0f7c10 */ /* 0x000fe4000fffe1ff */
[----:B0-----:R-:W-:Y:S01]  /*0180*/  IADD3 R11, PT, PT, R7, -0x1, RZ ;  /* 0xffffffff070b7810 */ /* 0x001fe20007ffe0ff */
[----:B------:R-:W-:-:S07]  /*0190*/  VIADD R12, R6, 0xffffffff ;  /* 0xffffffff060c7836 */ /* 0x000fce0000000000 */
.L_x_17:
[----:B------:R-:W-:Y:S01]  /*01a0*/  ISETP.GE.AND P0, PT, R10, R3, PT ;  /* 0x000000030a00720c */ /* 0x000fe20003f06270 */
[----:B------:R-:W-:-:S12]  /*01b0*/  BSSY.RECONVERGENT B1, `(.L_x_14) ;  /* 0x0000017000017945 */ /* 0x000fd80003800200 */
[----:B0-----:R-:W-:Y:S05]  /*01c0*/  @P0 BRA `(.L_x_15) ;  /* 0x0000000000540947 */ /* 0x001fea0003800000 */
[----:B------:R-:W0:Y:S01]  /*01d0*/  S2R R19, SR_CgaCtaId ;  /* 0x0000000000137919 */ /* 0x000e220000008800 */
[----:B------:R-:W1:Y:S01]  /*01e0*/  LDC.64 R6, c[0x0][0x380] ;  /* 0x0000e000ff067b82 */ /* 0x000e620000000a00 */
[----:B------:R-:W-:Y:S01]  /*01f0*/  MOV R8, 0x400 ;  /* 0x0000040000087802 */ /* 0x000fe20000000f00 */
[-C--:B------:R-:W-:Y:S01]  /*0200*/  IMAD R29, R3, R14.reuse, RZ ;  /* 0x0000000e031d7224 */ /* 0x080fe200078e02ff */
[----:B------:R-:W-:Y:S01]  /*0210*/  VIADDMNMX.RELU R27, R4, R14, R11, PT ;  /* 0x0000000e041b7246 */ /* 0x000fe2000380110b */
[----:B------:R-:W-:Y:S01]  /*0220*/  IMAD.MOV.U32 R16, RZ, RZ, R10 ;  /* 0x000000ffff107224 */ /* 0x000fe200078e000a */
[----:B0-----:R-:W-:-:S07]  /*0230*/  LEA R19, R19, R8, 0x18 ;  /* 0x0000000813137211 */ /* 0x001fce00078ec0ff */
.L_x_16:
[----:B------:R-:W-:-:S05]  /*0240*/  VIADDMNMX.RELU R8, R15, R16, R12, PT ;  /* 0x000000100f087246 */ /* 0x000fca000380110c */
[----:B------:R-:W-:-:S04]  /*0250*/  IMAD R9, R27, UR8, R8 ;  /* 0x000000081b097c24 */ /* 0x000fc8000f8e0208 */
[----:B-1----:R-:W-:-:S05]  /*0260*/  IMAD.WIDE R8, R9, 0xc, R6 ;  /* 0x0000000c09087825 */ /* 0x002fca00078e0206 */
[----:B0-----:R-:W2:Y:S04]  /*0270*/  LDG.E R21, desc[UR10][R8.64] ;  /* 0x0000000a08157981 */ /* 0x001ea8000c1e1900 */
[----:B------:R-:W3:Y:S04]  /*0280*/  LDG.E R23, desc[UR10][R8.64+0x4] ;  /* 0x0000040a08177981 */ /* 0x000ee8000c1e1900 */
[----:B------:R-:W4:Y:S01]  /*0290*/  LDG.E R25, desc[UR10][R8.64+0x8] ;  /* 0x0000080a08197981 */ /* 0x000f22000c1e1900 */
[----:B------:R-:W-:Y:S02]  /*02a0*/  IMAD.IADD R18, R29, 0x1, R16 ;  /* 0x000000011d127824 */ /* 0x000fe400078e0210 */
[----:B------:R-:W-:-:S02]  /*02b0*/  VIADD R16, R16, UR6 ;  /* 0x0000000610107c36 */ /* 0x000fc40008000000 */
[----:B------:R-:W-:-:S03]  /*02c0*/  IMAD R18, R18, 0xc, R19 ;  /* 0x0000000c12127824 */ /* 0x000fc600078e0213 */
[----:B------:R-:W-:Y:S02]  /*02d0*/  ISETP.GE.AND P0, PT, R16, R3, PT ;  /* 0x000000031000720c */ /* 0x000fe40003f06270 */
[----:B--2---:R0:W-:Y:S04]  /*02e0*/  STS [R18], R21 ;  /* 0x0000001512007388 */ /* 0x0041e80000000800 */
[----:B---3--:R0:W-:Y:S04]  /*02f0*/  STS [R18+0x4], R23 ;  /* 0x0000041712007388 */ /* 0x0081e80000000800 */
[----:B----4-:R0:W-:Y:S03]  /*0300*/  STS [R18+0x8], R25 ;  /* 0x0000081912007388 */ /* 0x0101e60000000800 */
[----:B------:R-:W-:Y:S05]  /*0310*/  @!P0 BRA `(.L_x_16) ;  /* 0xfffffffc00c88947 */ /* 0x000fea000383ffff */
.L_x_15:
[----:B------:R-:W-:Y:S05]  /*0320*/  BSYNC.RECONVERGENT B1 ;  /* 0x0000000000017941 */ /* 0x000fea0003800200 */
.L_x_14:
[----:B------:R-:W-:-:S04]  /*0330*/  IADD3 R14, PT, PT, R14, UR7, RZ ;  /* 0x000000070e0e7c10 */ /* 0x000fc8000fffe0ff */
[----:B------:R-:W-:-:S13]  /*0340*/  ISETP.GE.AND P0, PT, R14, R0, PT ;  /* 0x000000000e00720c */ /* 0x000fda0003f06270 */
[----:B------:R-:W-:Y:S05]  /*0350*/  @!P0 BRA `(.L_x_17) ;  /* 0xfffffffc00908947 */ /* 0x000fea000383ffff */
.L_x_13:
[----:B------:R-:W-:Y:S05]  /*0360*/  BSYNC.RECONVERGENT B0 ;  /* 0x0000000000007941 */ /* 0x000fea0003800200 */
.L_x_12:
[----:B------:R-:W1:Y:S01]  /*0370*/  LDCU.64 UR12, c[0x0][0x390] ;  /* 0x00007200ff0c77ac */ /* 0x000e620008000a00 */
[----:B------:R-:W-:Y:S01]  /*0380*/  BAR.SYNC.DEFER_BLOCKING 0x0 ;  /* 0x0000000000007b1d */ /* 0x000fe20000010000 */
[----:B-1----:R-:W-:-:S04]  /*0390*/  ISETP.GE.AND P0, PT, R5, UR13, PT ;  /* 0x0000000d05007c0c */ /* 0x002fc8000bf06270 */
[----:B------:R-:W-:-:S13]  /*03a0*/  ISETP.GE.OR P0, PT, R2, UR12, P0 ;  /* 0x0000000c02007c0c */ /* 0x000fda0008706670 */
[----:B------:R-:W-:Y:S05]  /*03b0*/  @P0 EXIT ;  /* 0x000000000000094d */ /* 0x000fea0003800000 */
[----:B------:R-:W1:Y:S01]  /*03c0*/  LDCU UR4, c[0x0][0x398] ;  /* 0x00007300ff0477ac */ /* 0x000e620008000800 */
[C---:B------:R-:W-:Y:S01]  /*03d0*/  LOP3.LUT R4, R17.reuse, 0x6, RZ, 0xc0, !PT ;  /* 0x0000000611047812 */ /* 0x040fe200078ec0ff */
[----:B------:R-:W-:Y:S02]  /*03e0*/  VIADD R12, R17, 0x1 ;  /* 0x00000001110c7836 */ /* 0x000fe40000000000 */
[----:B------:R-:W-:Y:S01]  /*03f0*/  IMAD.MOV.U32 R7, RZ, RZ, RZ ;  /* 0x000000ffff077224 */ /* 0x000fe200078e00ff */
[----:B------:R-:W-:Y:S01]  /*0400*/  ISETP.GE.U32.AND P6, PT, R4, 0x3, PT ;  /* 0x000000030400780c */ /* 0x000fe20003fc6070 */
[----:B------:R-:W-:Y:S02]  /*0410*/  IMAD.MOV.U32 R4, RZ, RZ, RZ ;  /* 0x000000ffff047224 */ /* 0x000fe400078e00ff */
[----:B------:R-:W-:Y:S02]  /*0420*/  IMAD.MOV.U32 R9, RZ, RZ, RZ ;  /* 0x000000ffff097224 */ /* 0x000fe400078e00ff */
[----:B------:R-:W-:Y:S01]  /*0430*/  IMAD.MOV.U32 R11, RZ, RZ, RZ ;  /* 0x000000ffff0b7224 */ /* 0x000fe200078e00ff */
[----:B-1----:R-:W-:-:S02]  /*0440*/  UIADD3 UR7, UPT, UPT, -UR4, URZ, URZ ;  /* 0x000000ff04077290 */ /* 0x002fc4000fffe1ff */
[----:B------:R-:W-:Y:S01]  /*0450*/  VIADD R8, R10, UR4 ;  /* 0x000000040a087c36 */ /* 0x000fe20008000000 */
[----:B------:R-:W-:Y:S02]  /*0460*/  LOP3.LUT R10, R12, 0xfffffff8, RZ, 0xc0, !PT ;  /* 0xfffffff80c0a7812 */ /* 0x000fe400078ec0ff */
[----:B------:R-:W-:Y:S02]  /*0470*/  IADD3 R6, PT, PT, R13, UR4, RZ ;  /* 0x000000040d067c10 */ /* 0x000fe4000fffe0ff */
[----:B------:R-:W-:-:S05]  /*0480*/  UMOV UR4, UR7 ;  /* 0x0000000700047c82 */ /* 0x000fca0008000000 */
.L_x_34:
[----:B------:R-:W1:Y:S01]  /*0490*/  LDCU UR8, c[0x0][0x398] ;  /* 0x00007300ff0877ac */ /* 0x000e620008000800 */
[----:B------:R-:W-:Y:S01]  /*04a0*/  ISETP.GE.U32.AND P1, PT, R17, 0x7, PT ;  /* 0x000000071100780c */ /* 0x000fe20003f26070 */
[----:B------:R-:W-:Y:S01]  /*04b0*/  VIADD R12, R6, UR4 ;  /* 0x00000004060c7c36 */ /* 0x000fe20008000000 */
[----:B------:R-:W-:Y:S01]  /*04c0*/  UMOV UR6, UR4 ;  /* 0x0000000400067c82 */ /* 0x000fe20008000000 */
[----:B------:R-:W-:-:S03]  /*04d0*/  UIADD3 UR4, UPT, UPT, UR4, 0x1, URZ ;  /* 0x0000000104047890 */ /* 0x000fc6000fffe0ff */
[----:B------:R-:W-:Y:S01]  /*04e0*/  ISETP.GE.AND P0, PT, R12, R0, PT ;  /* 0x000000000c00720c */ /* 0x000fe20003f06270 */
[----:B------:R-:W-:-:S03]  /*04f0*/  UMOV UR5, UR7 ;  /* 0x0000000700057c82 */ /* 0x000fc60008000000 */
[----:B------:R-:W-:Y:S01]  /*0500*/  ISETP.GT.AND P0, PT, R12, -0x1, !P0 ;  /* 0xffffffff0c00780c */ /* 0x000fe20004704270 */
[----:B------:R-:W-:Y:S01]  /*0510*/  IMAD R12, R3, R12, RZ ;  /* 0x0000000c030c7224 */ /* 0x000fe200078e02ff */
[----:B-1----:R-:W-:Y:S01]  /*0520*/  UISETP.NE.AND UP1, UPT, UR6, UR8, UPT ;  /* 0x000000080600728c */ /* 0x002fe2000bf25270 */
[----:B------:R-:W-:Y:S10]  /*0530*/  @!P1 BRA `(.L_x_18) ;  /* 0x00000004008c9947 */ /* 0x000ff40003800000 */
[----:B------:R-:W1:Y:S01]  /*0540*/  S2R R14, SR_CgaCtaId ;  /* 0x00000000000e7919 */ /* 0x000e620000008800 */
[----:B------:R-:W-:Y:S01]  /*0550*/  MOV R13, 0x400 ;  /* 0x00000400000d7802 */ /* 0x000fe20000000f00 */
[----:B------:R-:W2:Y:S01]  /*0560*/  LDCU UR8, c[0x0][0x398] ;  /* 0x00007300ff0877ac */ /* 0x000ea20008000800 */
[----:B------:R-:W-:Y:S02]  /*0570*/  UMOV UR5, UR7 ;  /* 0x0000000700057c82 */ /* 0x000fe40008000000 */
[----:B-12---:R-:W-:-:S07]  /*0580*/  LEA R13, R14, R13, 0x18 ;  /* 0x0000000d0e0d7211 */ /* 0x006fce00078ec0ff */
.L_x_19:
[----:B------:R-:W-:Y:S01]  /*0590*/  VIADD R15, R8, UR5 ;  /* 0x00000005080f7c36 */ /* 0x000fe20008000000 */
[----:B------:R-:W-:-:S03]  /*05a0*/  UIADD3 UR5, UPT, UPT, UR5, 0x8, URZ ;  /* 0x0000000805057890 */ /* 0x000fc6000fffe0ff */
[C---:B------:R-:W-:Y:S01]  /*05b0*/  VIADD R14, R15.reuse, 0x1 ;  /* 0x000000010f0e7836 */ /* 0x040fe20000000000 */
[CC--:B------:R-:W-:Y:S01]  /*05c0*/  ISETP.GE.AND P4, PT, R15.reuse, R3.reuse, PT ;  /* 0x000000030f00720c */ /* 0x0c0fe20003f86270 */
[----:B------:R-:W-:Y:S01]  /*05d0*/  UIADD3 UR6, UPT, UPT, UR5, UR8, URZ ;  /* 0x0000000805067290 */ /* 0x000fe2000fffe0ff */
[C---:B------:R-:W-:Y:S02]  /*05e0*/  IADD3 R20, PT, PT, R15.reuse, 0x2, RZ ;  /* 0x000000020f147810 */ /* 0x040fe40007ffe0ff */
[----:B------:R-:W-:Y:S02]  /*05f0*/  ISETP.GT.AND P4, PT, R15, -0x1, !P4 ;  /* 0xffffffff0f00780c */ /* 0x000fe40006784270 */
[CC--:B------:R-:W-:Y:S02]  /*0600*/  ISETP.GE.AND P5, PT, R14.reuse, R3.reuse, PT ;  /* 0x000000030e00720c */ /* 0x0c0fe40003fa6270 */
[----:B------:R-:W-:Y:S02]  /*0610*/  PLOP3.LUT P4, PT, P0, P4, PT, 0x80, 0x8 ;  /* 0x000000000008781c */ /* 0x000fe40000789070 */
[----:B------:R-:W-:Y:S01]  /*0620*/  ISETP.GT.AND P5, PT, R14, -0x1, !P5 ;  /* 0xffffffff0e00780c */ /* 0x000fe20006fa4270 */
[----:B------:R-:W-:Y:S01]  /*0630*/  IMAD.IADD R14, R12, 0x1, R15 ;  /* 0x000000010c0e7824 */ /* 0x000fe200078e020f */
[----:B------:R-:W-:-:S02]  /*0640*/  ISETP.GE.AND P2, PT, R20, R3, PT ;  /* 0x000000031400720c */ /* 0x000fc40003f46270 */
[----:B------:R-:W-:Y:S01]  /*0650*/  PLOP3.LUT P5, PT, P0, P5, PT, 0x80, 0x8 ;  /* 0x000000000008781c */ /* 0x000fe200007ab070 */
[----:B------:R-:W-:Y:S01]  /*0660*/  IMAD R14, R14, 0xc, R13 ;  /* 0x0000000c0e0e7824 */ /* 0x000fe200078e020d */
[----:B------:R-:W-:Y:S01]  /*0670*/  ISETP.GT.AND P2, PT, R20, -0x1, !P2 ;  /* 0xffffffff1400780c */ /* 0x000fe20005744270 */
[----:B------:R-:W-:-:S03]  /*0680*/  VIADD R20, R15, 0x3 ;  /* 0x000000030f147836 */ /* 0x000fc60000000000 */
[----:B------:R-:W-:Y:S01]  /*0690*/  PLOP3.LUT P2, PT, P0, P2, PT, 0x80, 0x8 ;  /* 0x000000000008781c */ /* 0x000fe20000745070 */
[----:B0-----:R-:W0:Y:S01]  /*06a0*/  @P4 LDS R18, [R14+0x4] ;  /* 0x000004000e124984 */ /* 0x001e220000000800 */
[----:B------:R-:W-:Y:S01]  /*06b0*/  ISETP.GE.AND P1, PT, R20, R3, PT ;  /* 0x000000031400720c */ /* 0x000fe20003f26270 */
[----:B------:R-:W-:Y:S02]  /*06c0*/  @P4 VIADD R4, R4, 0x1 ;  /* 0x0000000104044836 */ /* 0x000fe40000000000 */
[----:B------:R-:W1:Y:S01]  /*06d0*/  @P4 LDS R16, [R14] ;  /* 0x000000000e104984 */ /* 0x000e620000000800 */
[----:B------:R-:W-:Y:S01]  /*06e0*/  ISETP.GT.AND P1, PT, R20, -0x1, !P1 ;  /* 0xffffffff1400780c */ /* 0x000fe20004f24270 */
[----:B------:R-:W-:Y:S01]  /*06f0*/  VIADD R20, R15, 0x4 ;  /* 0x000000040f147836 */ /* 0x000fe20000000000 */
[----:B------:R-:W-:Y:S01]  /*0700*/  @P5 IADD3 R4, PT, PT, R4, 0x1, RZ ;  /* 0x0000000104045810 */ /* 0x000fe20007ffe0ff */
[----:B------:R-:W2:Y:S01]  /*0710*/  @P5 LDS R22, [R14+0x10] ;  /* 0x000010000e165984 */ /* 0x000ea20000000800 */
[----:B------:R-:W-:-:S02]  /*0720*/  PLOP3.LUT P1, PT, P0, P1, PT, 0x80, 0x8 ;  /* 0x000000000008781c */ /* 0x000fc40000723070 */
[----:B------:R-:W-:Y:S01]  /*0730*/  ISETP.GE.AND P3, PT, R20, R3, PT ;  /* 0x000000031400720c */ /* 0x000fe20003f66270 */
[----:B------:R-:W3:Y:S01]  /*0740*/  @P4 LDS R21, [R14+0x8] ;  /* 0x000008000e154984 */ /* 0x000ee20000000800 */
[----:B------:R-:W-:Y:S02]  /*0750*/  @P2 VIADD R4, R4, 0x1 ;  /* 0x0000000104042836 */ /* 0x000fe40000000000 */
[----:B------:R-:W-:Y:S01]  /*0760*/  ISETP.GT.AND P3, PT, R20, -0x1, !P3 ;  /* 0xffffffff1400780c */ /* 0x000fe20005f64270 */
[----:B------:R-:W4:Y:S03]  /*0770*/  @P5 LDS R23, [R14+0xc] ;  /* 0x00000c000e175984 */ /* 0x000f260000000800 */
[----:B------:R-:W-:Y:S01]  /*0780*/  PLOP3.LUT P3, PT, P0, P3, PT, 0x80, 0x8 ;  /* 0x000000000008781c */ /* 0x000fe20000767070 */
[----:B------:R-:W5:Y:S02]  /*0790*/  @P5 LDS R24, [R14+0x14] ;  /* 0x000014000e185984 */ /* 0x000f640000000800 */
[----:B------:R-:W-:-:S02]  /*07a0*/  @P1 IADD3 R4, PT, PT, R4, 0x1, RZ ;  /* 0x0000000104041810 */ /* 0x000fc40007ffe0ff */
[----:B------:R-:W5:Y:S04]  /*07b0*/  @P2 LDS R19, [R14+0x18] ;  /* 0x000018000e132984 */ /* 0x000f680000000800 */
[----:B------:R-:W5:Y:S04]  /*07c0*/  @P2 LDS R28, [R14+0x1c] ;  /* 0x00001c000e1c2984 */ /* 0x000f680000000800 */
[----:B------:R-:W5:Y:S01]  /*07d0*/  @P2 LDS R26, [R14+0x20] ;  /* 0x000020000e1a2984 */ /* 0x000f620000000800 */
[----:B------:R-:W-:-:S03]  /*07e0*/  @P3 VIADD R4, R4, 0x1 ;  /* 0x0000000104043836 */ /* 0x000fc60000000000 */
[----:B------:R-:W5:Y:S01]  /*07f0*/  @P1 LDS R20, [R14+0x24] ;  /* 0x000024000e141984 */ /* 0x000f620000000800 */
[----:B0-----:R-:W-:-:S03]  /*0800*/  @P4 IMAD.IADD R9, R9, 0x1, R18 ;  /* 0x0000000109094824 */ /* 0x001fc600078e0212 */
[----:B------:R-:W0:Y:S01]  /*0810*/  @P1 LDS R18, [R14+0x28] ;  /* 0x000028000e121984 */ /* 0x000e220000000800 */
[----:B-1----:R-:W-:-:S03]  /*0820*/  @P4 IMAD.IADD R11, R11, 0x1, R16 ;  /* 0x000000010b0b4824 */ /* 0x002fc600078e0210 */
[----:B------:R-:W1:Y:S01]  /*0830*/  @P1 LDS R16, [R14+0x2c] ;  /* 0x00002c000e101984 */ /* 0x000e620000000800 */
[----:B--2---:R-:W-:Y:S02]  /*0840*/  @P5 IMAD.IADD R9, R9, 0x1, R22 ;  /* 0x0000000109095824 */ /* 0x004fe400078e0216 */
[----:B------:R-:W-:Y:S02]  /*0850*/  VIADD R22, R15, 0x5 ;  /* 0x000000050f167836 */ /* 0x000fe40000000000 */
[----:B---3--:R-:W-:Y:S02]  /*0860*/  @P4 IMAD.IADD R7, R7, 0x1, R21 ;  /* 0x0000000107074824 */ /* 0x008fe400078e0215 */
[----:B------:R-:W-:Y:S01]  /*0870*/  VIADD R21, R15, 0x6 ;  /* 0x000000060f157836 */ /* 0x000fe20000000000 */
[----:B------:R-:W-:Y:S02]  /*0880*/  ISETP.GE.AND P4, PT, R22, R3, PT ;  /* 0x000000031600720c */ /* 0x000fe40003f86270 */
[----:B----4-:R-:W-:-:S02]  /*0890*/  @P5 IADD3 R11, PT, PT, R11, R23, RZ ;  /* 0x000000170b0b5210 */ /* 0x010fc40007ffe0ff */
[----:B------:R-:W-:Y:S01]  /*08a0*/  ISETP.GT.AND P4, PT, R22, -0x1, !P4 ;  /* 0xffffffff1600780c */ /* 0x000fe20006784270 */
[----:B-----5:R-:W-:Y:S01]  /*08b0*/  @P5 IMAD.IADD R7, R7, 0x1, R24 ;  /* 0x0000000107075824 */ /* 0x020fe200078e0218 */
[-C--:B------:R-:W-:Y:S01]  /*08c0*/  ISETP.GE.AND P5, PT, R21, R3.reuse, PT ;  /* 0x000000031500720c */ /* 0x080fe20003fa6270 */
[----:B------:R-:W-:Y:S01]  /*08d0*/  VIADD R22, R15, 0x7 ;  /* 0x000000070f167836 */ /* 0x000fe20000000000 */
[----:B------:R-:W-:Y:S01]  /*08e0*/  PLOP3.LUT P4, PT, P0, P4, PT, 0x80, 0x8 ;  /* 0x000000000008781c */ /* 0x000fe20000789070 */
[----:B------:R-:W-:Y:S01]  /*08f0*/  @P2 IMAD.IADD R11, R11, 0x1, R19 ;  /* 0x000000010b0b2824 */ /* 0x000fe200078e0213 */
[----:B------:R-:W-:Y:S01]  /*0900*/  ISETP.GT.AND P5, PT, R21, -0x1, !P5 ;  /* 0xffffffff1500780c */ /* 0x000fe20006fa4270 */
[----:B------:R-:W2:Y:S01]  /*0910*/  @P3 LDS R15, [R14+0x38] ;  /* 0x000038000e0f3984 */ /* 0x000ea20000000800 */
[----:B------:R-:W-:Y:S02]  /*0920*/  @P2 IMAD.IADD R9, R9, 0x1, R28 ;  /* 0x0000000109092824 */ /* 0x000fe400078e021c */
[----:B------:R-:W-:Y:S01]  /*0930*/  PLOP3.LUT P5, PT, P0, P5, PT, 0x80, 0x8 ;  /* 0x000000000008781c */ /* 0x000fe200007ab070 */
[----:B------:R-:W3:Y:S01]  /*0940*/  @P3 LDS R21, [R14+0x30] ;  /* 0x000030000e153984 */ /* 0x000ee20000000800 */
[----:B------:R-:W-:Y:S01]  /*0950*/  @P2 IMAD.IADD R7, R7, 0x1, R26 ;  /* 0x0000000107072824 */ /* 0x000fe200078e021a */
[----:B------:R-:W-:-:S02]  /*0960*/  ISETP.GE.AND P2, PT, R22, R3, PT ;  /* 0x000000031600720c */ /* 0x000fc40003f46270 */
[----:B------:R-:W4:Y:S01]  /*0970*/  @P3 LDS R19, [R14+0x34] ;  /* 0x000034000e133984 */ /* 0x000f220000000800 */
[----:B------:R-:W-:Y:S02]  /*0980*/  @P1 IADD3 R11, PT, PT, R11, R20, RZ ;  /* 0x000000140b0b1210 */ /* 0x000fe40007ffe0ff */
[----:B------:R-:W-:Y:S01]  /*0990*/  ISETP.GT.AND P2, PT, R22, -0x1, !P2 ;  /* 0xffffffff1600780c */ /* 0x000fe20005744270 */
[----:B------:R-:W5:Y:S01]  /*09a0*/  @P4 LDS R24, [R14+0x44] ;  /* 0x000044000e184984 */ /* 0x000f620000000800 */
[----:B------:R-:W-:Y:S02]  /*09b0*/  @P4 IADD3 R4, PT, PT, R4, 0x1, RZ ;  /* 0x0000000104044810 */ /* 0x000fe40007ffe0ff */
[----:B------:R-:W-:Y:S01]  /*09c0*/  PLOP3.LUT P2, PT, P0, P2, PT, 0x80, 0x8 ;  /* 0x000000000008781c */ /* 0x000fe20000745070 */
[----:B------:R-:W5:Y:S01]  /*09d0*/  @P4 LDS R28, [R14+0x3c] ;  /* 0x00003c000e1c4984 */ /* 0x000f620000000800 */
[----:B0-----:R-:W-:Y:S02]  /*09e0*/  @P1 IMAD.IADD R9, R9, 0x1, R18 ;  /* 0x0000000109091824 */ /* 0x001fe400078e0212 */
[----:B-1----:R-:W-:Y:S01]  /*09f0*/  @P1 IMAD.IADD R7, R7, 0x1, R16 ;  /* 0x0000000107071824 */ /* 0x002fe200078e0210 */
[----:B------:R-:W0:Y:S01]  /*0a00*/  @P4 LDS R26, [R14+0x40] ;  /* 0x000040000e1a4984 */ /* 0x000e220000000800 */
[----:B------:R-:W-:Y:S01]  /*0a10*/  ISETP.NE.AND P1, PT, R10, UR6, PT ;  /* 0x000000060a007c0c */ /* 0x000fe2000bf25270 */
[----:B------:R-:W-:-:S02]  /*0a20*/  @P5 VIADD R4, R4, 0x1 ;  /* 0x0000000104045836 */ /* 0x000fc40000000000 */
[----:B------:R-:W1:Y:S04]  /*0a30*/  @P5 LDS R18, [R14+0x50] ;  /* 0x000050000e125984 */ /* 0x000e680000000800 */
[----:B------:R-:W1:Y:S01]  /*0a40*/  @P5 LDS R22, [R14+0x48] ;  /* 0x000048000e165984 */ /* 0x000e620000000800 */
[----:B------:R-:W-:-:S03]  /*0a50*/  @P2 VIADD R4, R4, 0x1 ;  /* 0x0000000104042836 */ /* 0x000fc60000000000 */
[----:B------:R-:W1:Y:S04]  /*0a60*/  @P5 LDS R20, [R14+0x4c] ;  /* 0x00004c000e145984 */ /* 0x000e680000000800 */
[----:B------:R-:W1:Y:S01]  /*0a70*/  @P2 LDS R16, [R14+0x54] ;  /* 0x000054000e102984 */ /* 0x000e620000000800 */
[----:B--2---:R-:W-:-:S03]  /*0a80*/  @P3 IMAD.IADD R7, R7, 0x1, R15 ;  /* 0x0000000107073824 */ /* 0x004fc600078e020f */
[----:B------:R-:W2:Y:S01]  /*0a90*/  @P2 LDS R23, [R14+0x58] ;  /* 0x000058000e172984 */ /* 0x000ea20000000800 */
[----:B---3--:R-:W-:-:S03]  /*0aa0*/  @P3 IMAD.IADD R11, R11, 0x1, R21 ;  /* 0x000000010b0b3824 */ /* 0x008fc600078e0215 */
[----:B------:R-:W3:Y:S01]  /*0ab0*/  @P2 LDS R25, [R14+0x5c] ;  /* 0x00005c000e192984 */ /* 0x000ee20000000800 */
[----:B----4-:R-:W-:Y:S02]  /*0ac0*/  @P3 IMAD.IADD R9, R9, 0x1, R19 ;  /* 0x0000000109093824 */ /* 0x010fe400078e0213 */
[----:B-----5:R-:W-:Y:S02]  /*0ad0*/  @P4 IMAD.IADD R7, R7, 0x1, R24 ;  /* 0x0000000107074824 */ /* 0x020fe400078e0218 */
[----:B------:R-:W-:Y:S02]  /*0ae0*/  @P4 IMAD.IADD R11, R11, 0x1, R28 ;  /* 0x000000010b0b4824 */ /* 0x000fe400078e021c */
[----:B0-----:R-:W-:Y:S02]  /*0af0*/  @P4 IMAD.IADD R9, R9, 0x1, R26 ;  /* 0x0000000109094824 */ /* 0x001fe400078e021a */
[----:B-1----:R-:W-:Y:S02]  /*0b00*/  @P5 IMAD.IADD R7, R7, 0x1, R18 ;  /* 0x0000000107075824 */ /* 0x002fe400078e0212 */
[----:B------:R-:W-:-:S02]  /*0b10*/  @P5 IMAD.IADD R11, R11, 0x1, R22 ;  /* 0x000000010b0b5824 */ /* 0x000fc400078e0216 */
[----:B------:R-:W-:Y:S02]  /*0b20*/  @P5 IMAD.IADD R9, R9, 0x1, R20 ;  /* 0x0000000109095824 */ /* 0x000fe400078e0214 */
[----:B------:R-:W-:Y:S02]  /*0b30*/  @P2 IMAD.IADD R11, R11, 0x1, R16 ;  /* 0x000000010b0b2824 */ /* 0x000fe400078e0210 */
[----:B--2---:R-:W-:Y:S01]  /*0b40*/  @P2 IMAD.IADD R9, R9, 0x1, R23 ;  /* 0x0000000109092824 */ /* 0x004fe200078e0217 */
[----:B---3--:R-:W-:Y:S01]  /*0b50*/  @P2 IADD3 R7, PT, PT, R7, R25, RZ ;  /* 0x0000001907072210 */ /* 0x008fe20007ffe0ff */
[----:B------:R-:W-:Y:S06]  /*0b60*/  @P1 BRA `(.L_x_19) ;  /* 0xfffffff800881947 */ /* 0x000fec000383ffff */
.L_x_18:
[----:B------:R-:W-:Y:S05]  /*0b70*/  @!P6 BRA `(.L_x_20) ;  /* 0x000000040034e947 */ /* 0x000fea0003800000 */
[----:B------:R-:W-:Y:S01]  /*0b80*/  VIADD R13, R8, UR5 ;  /* 0x00000005080d7c36 */ /* 0x000fe20008000000 */
[----:B------:R-:W-:Y:S01]  /*0b90*/  UIADD3 UR5, UPT, UPT, UR5, 0x4, URZ ;  /* 0x0000000405057890 */ /* 0x000fe2000fffe0ff */
[----:B------:R-:W-:Y:S02]  /*0ba0*/  BSSY.RECONVERGENT B0, `(.L_x_21) ;  /* 0x000001d000007945 */ /* 0x000fe40003800200 */
[C---:B------:R-:W-:Y:S01]  /*0bb0*/  VIADD R14, R13.reuse, 0x1 ;  /* 0x000000010d0e7836 */ /* 0x040fe20000000000 */
[CC--:B------:R-:W-:Y:S01]  /*0bc0*/  ISETP.GE.AND P4, PT, R13.reuse, R3.reuse, PT ;  /* 0x000000030d00720c */ /* 0x0c0fe20003f86270 */
[C---:B------:R-:W-:Y:S02]  /*0bd0*/  VIADD R16, R13.reuse, 0x2 ;  /* 0x000000020d107836 */ /* 0x040fe40000000000 */
[C---:B0-----:R-:W-:Y:S01]  /*0be0*/  VIADD R18, R13.reuse, 0x3 ;  /* 0x000000030d127836 */ /* 0x041fe20000000000 */
[----:B------:R-:W-:Y:S02]  /*0bf0*/  ISETP.GT.AND P4, PT, R13, -0x1, !P4 ;  /* 0xffffffff0d00780c */ /* 0x000fe40006784270 */
[----:B------:R-:W-:-:S02]  /*0c00*/  ISETP.GE.AND P3, PT, R14, R3, PT ;  /* 0x000000030e00720c */ /* 0x000fc40003f66270 */
[----:B------:R-:W-:Y:S02]  /*0c10*/  PLOP3.LUT P4, PT, P0, P4, PT, 0x80, 0x8 ;  /* 0x000000000008781c */ /* 0x000fe40000789070 */
[-C--:B------:R-:W-:Y:S02]  /*0c20*/  ISETP.GE.AND P1, PT, R16, R3.reuse, PT ;  /* 0x000000031000720c */ /* 0x080fe40003f26270 */
[----:B------:R-:W-:Y:S02]  /*0c30*/  ISETP.GE.AND P2, PT, R18, R3, PT ;  /* 0x000000031200720c */ /* 0x000fe40003f46270 */
[----:B------:R-:W-:Y:S02]  /*0c40*/  ISETP.GT.AND P3, PT, R14, -0x1, !P3 ;  /* 0xffffffff0e00780c */ /* 0x000fe40005f64270 */
[----:B------:R-:W-:Y:S02]  /*0c50*/  ISETP.GT.AND P1, PT, R16, -0x1, !P1 ;  /* 0xffffffff1000780c */ /* 0x000fe40004f24270 */
[----:B------:R-:W-:-:S02]  /*0c60*/  ISETP.GT.AND P2, PT, R18, -0x1, !P2 ;  /* 0xffffffff1200780c */ /* 0x000fc40005744270 */
[----:B------:R-:W-:Y:S02]  /*0c70*/  PLOP3.LUT P3, PT, P0, P3, PT, 0x80, 0x8 ;  /* 0x000000000008781c */ /* 0x000fe40000767070 */
[----:B------:R-:W-:Y:S02]  /*0c80*/  PLOP3.LUT P1, PT, P0, P1, PT, 0x80, 0x8 ;  /* 0x000000000008781c */ /* 0x000fe40000723070 */
[----:B------:R-:W-:Y:S01]  /*0c90*/  PLOP3.LUT P2, PT, P0, P2, PT, 0x80, 0x8 ;  /* 0x000000000008781c */ /* 0x000fe20000745070 */
[----:B------:R-:W-:-:S12]  /*0ca0*/  @!P4 BRA `(.L_x_22) ;  /* 0x000000000030c947 */ /* 0x000fd80003800000 */
[----:B------:R-:W0:Y:S01]  /*0cb0*/  S2R R16, SR_CgaCtaId ;  /* 0x0000000000107919 */ /* 0x000e220000008800 */
[----:B------:R-:W-:Y:S01]  /*0cc0*/  MOV R15, 0x400 ;  /* 0x00000400000f7802 */ /* 0x000fe20000000f00 */
[----:B------:R-:W-:Y:S01]  /*0cd0*/  VIADD R4, R4, 0x1 ;  /* 0x0000000104047836 */ /* 0x000fe20000000000 */
[----:B------:R-:W-:Y:S02]  /*0ce0*/  IADD3 R14, PT, PT, R12, R13, RZ ;  /* 0x0000000d0c0e7210 */ /* 0x000fe40007ffe0ff */
[----:B0-----:R-:W-:-:S05]  /*0cf0*/  LEA R15, R16, R15, 0x18 ;  /* 0x0000000f100f7211 */ /* 0x001fca00078ec0ff */
[----:B------:R-:W-:-:S05]  /*0d00*/  IMAD R14, R14, 0xc, R15 ;  /* 0x0000000c0e0e7824 */ /* 0x000fca00078e020f */
[----:B------:R-:W0:Y:S04]  /*0d10*/  LDS R16, [R14] ;  /* 0x000000000e107984 */ /* 0x000e280000000800 */
[----:B------:R-:W1:Y:S04]  /*0d20*/  LDS R18, [R14+0x4] ;  /* 0x000004000e127984 */ /* 0x000e680000000800 */
[----:B------:R-:W2:Y:S01]  /*0d30*/  LDS R20, [R14+0x8] ;  /* 0x000008000e147984 */ /* 0x000ea20000000800 */
[----:B0-----:R-:W-:Y:S02]  /*0d40*/  IMAD.IADD R11, R11, 0x1, R16 ;  /* 0x000000010b0b7824 */ /* 0x001fe400078e0210 */
[----:B-1----:R-:W-:-:S02]  /*0d50*/  IMAD.IADD R9, R9, 0x1, R18 ;  /* 0x0000000109097824 */ /* 0x002fc400078e0212 */
[----:B--2---:R-:W-:-:S07]  /*0d60*/  IMAD.IADD R7, R7, 0x1, R20 ;  /* 0x0000000107077824 */ /* 0x004fce00078e0214 */
.L_x_22:
[----:B------:R-:W-:Y:S05]  /*0d70*/  BSYNC.RECONVERGENT B0 ;  /* 0x0000000000007941 */ /* 0x000fea0003800200 */
.L_x_21:
[----:B------:R-:W-:Y:S04]  /*0d80*/  BSSY.RECONVERGENT B0, `(.L_x_23) ;  /* 0x000000e000007945 */ /* 0x000fe80003800200 */
[----:B------:R-:W-:Y:S05]  /*0d90*/  @!P3 BRA `(.L_x_24) ;  /* 0x000000000030b947 */ /* 0x000fea0003800000 */
[----:B------:R-:W0:Y:S01]  /*0da0*/  S2R R16, SR_CgaCtaId ;  /* 0x0000000000107919 */ /* 0x000e220000008800 */
[----:B------:R-:W-:Y:S01]  /*0db0*/  MOV R15, 0x400 ;  /* 0x00000400000f7802 */ /* 0x000fe20000000f00 */
[----:B------:R-:W-:Y:S01]  /*0dc0*/  VIADD R4, R4, 0x1 ;  /* 0x0000000104047836 */ /* 0x000fe20000000000 */
[----:B------:R-:W-:Y:S02]  /*0dd0*/  IADD3 R14, PT, PT, R12, R13, RZ ;  /* 0x0000000d0c0e7210 */ /* 0x000fe40007ffe0ff */
[----:B0-----:R-:W-:-:S05]  /*0de0*/  LEA R15, R16, R15, 0x18 ;  /* 0x0000000f100f7211 */ /* 0x001fca00078ec0ff */
[----:B------:R-:W-:-:S05]  /*0df0*/  IMAD R15, R14, 0xc, R15 ;  /* 0x0000000c0e0f7824 */ /* 0x000fca00078e020f */
[----:B------:R-:W0:Y:S04]  /*0e00*/  LDS R14, [R15+0xc] ;  /* 0x00000c000f0e7984 */ /* 0x000e280000000800 */
[----:B------:R-:W1:Y:S04]  /*0e10*/  LDS R16, [R15+0x10] ;  /* 0x000010000f107984 */ /* 0x000e680000000800 */
[----:B------:R-:W2:Y:S01]  /*0e20*/  LDS R18, [R15+0x14] ;  /* 0x000014000f127984 */ /* 0x000ea20000000800 */
[----:B0-----:R-:W-:Y:S02]  /*0e30*/  IMAD.IADD R11, R11, 0x1, R14 ;  /* 0x000000010b0b7824 */ /* 0x001fe400078e020e */
[----:B-1----:R-:W-:-:S02]  /*0e40*/  IMAD.IADD R9, R9, 0x1, R16 ;  /* 0x0000000109097824 */ /* 0x002fc400078e0210 */
[----:B--2---:R-:W-:-:S07]  /*0e50*/  IMAD.IADD R7, R7, 0x1, R18 ;  /* 0x0000000107077824 */ /* 0x004fce00078e0212 */
.L_x_24:
[----:B------:R-:W-:Y:S05]  /*0e60*/  BSYNC.RECONVERGENT B0 ;  /* 0x0000000000007941 */ /* 0x000fea0003800200 */
.L_x_23:
        /* <DEDUP_REMOVED lines=14> */
.L_x_26:
[----:B------:R-:W-:Y:S05]  /*0f50*/  BSYNC.RECONVERGENT B0 ;  /* 0x0000000000007941 */ /* 0x000fea0003800200 */
.L_x_25:
        /* <DEDUP_REMOVED lines=14> */
.L_x_27:
[----:B------:R-:W-:Y:S05]  /*1040*/  BSYNC.RECONVERGENT B0 ;  /* 0x0000000000007941 */ /* 0x000fea0003800200 */
.L_x_20:
[----:B------:R-:W-:-:S09]  /*1050*/  ULOP3.LUT UP0, URZ, UR8, 0x1, URZ, 0xc0, !UPT ;  /* 0x0000000108ff7892 */ /* 0x000fd2000f80c0ff */
[----:B------:R-:W-:Y:S05]  /*1060*/  BRA.U !UP0, `(.L_x_28) ;  /* 0x00000001089c7547 */ /* 0x000fea000b800000 */
[----:B------:R-:W-:Y:S01]  /*1070*/  IADD3 R15, PT, PT, R8, UR5, RZ ;  /* 0x00000005080f7c10 */ /* 0x000fe2000fffe0ff */
[----:B------:R-:W-:Y:S01]  /*1080*/  UIADD3 UR5, UPT, UPT, UR5, 0x2, URZ ;  /* 0x0000000205057890 */ /* 0x000fe2000fffe0ff */
[----:B------:R-:W-:Y:S02]  /*1090*/  BSSY.RECONVERGENT B0, `(.L_x_29) ;  /* 0x0000015000007945 */ /* 0x000fe40003800200 */
[C---:B------:R-:W-:Y:S01]  /*10a0*/  ISETP.GE.AND P1, PT, R15.reuse, R3, PT ;  /* 0x000000030f00720c */ /* 0x040fe20003f26270 */
[----:B------:R-:W-:-:S03]  /*10b0*/  VIADD R14, R15, 0x1 ;  /* 0x000000010f0e7836 */ /* 0x000fc60000000000 */
[----:B------:R-:W-:Y:S02]  /*10c0*/  ISETP.GT.AND P1, PT, R15, -0x1, !P1 ;  /* 0xffffffff0f00780c */ /* 0x000fe40004f24270 */
[C---:B------:R-:W-:Y:S02]  /*10d0*/  ISETP.GE.AND P2, PT, R14.reuse, R3, PT ;  /* 0x000000030e00720c */ /* 0x040fe40003f46270 */
[----:B------:R-:W-:Y:S02]  /*10e0*/  PLOP3.LUT P1, PT, P0, P1, PT, 0x80, 0x8 ;  /* 0x000000000008781c */ /* 0x000fe40000723070 */
[----:B------:R-:W-:-:S04]  /*10f0*/  ISETP.GT.AND P2, PT, R14, -0x1, !P2 ;  /* 0xffffffff0e00780c */ /* 0x000fc80005744270 */
[----:B------:R-:W-:-:S07]  /*1100*/  PLOP3.LUT P2, PT, P0, P2, PT, 0x80, 0x8 ;  /* 0x000000000008781c */ /* 0x000fce0000745070 */
[----:B------:R-:W-:Y:S06]  /*1110*/  @!P1 BRA `(.L_x_30) ;  /* 0x0000000000309947 */ /* 0x000fec0003800000 */
[----:B------:R-:W1:Y:S01]  /*1120*/  S2R R19, SR_CgaCtaId ;  /* 0x0000000000137919 */ /* 0x000e620000008800 */
[----:B------:R-:W-:Y:S01]  /*1130*/  MOV R14, 0x400 ;  /* 0x00000400000e7802 */ /* 0x000fe20000000f00 */
[----:B------:R-:W-:Y:S02]  /*1140*/  IMAD.IADD R13, R12, 0x1, R15 ;  /* 0x000000010c0d7824 */ /* 0x000fe400078e020f */
[----:B------:R-:W-:Y:S01]  /*1150*/  VIADD R4, R4, 0x1 ;  /* 0x0000000104047836 */ /* 0x000fe20000000000 */
[----:B-1----:R-:W-:-:S05]  /*1160*/  LEA R14, R19, R14, 0x18 ;  /* 0x0000000e130e7211 */ /* 0x002fca00078ec0ff */
[----:B------:R-:W-:-:S05]  /*1170*/  IMAD R13, R13, 0xc, R14 ;  /* 0x0000000c0d0d7824 */ /* 0x000fca00078e020e */
[----:B------:R-:W1:Y:S04]  /*1180*/  LDS R14, [R13] ;  /* 0x000000000d0e7984 */ /* 0x000e680000000800 */
[----:B------:R-:W2:Y:S04]  /*1190*/  LDS R16, [R13+0x4] ;  /* 0x000004000d107984 */ /* 0x000ea80000000800 */
[----:B0-----:R-:W0:Y:S01]  /*11a0*/  LDS R18, [R13+0x8] ;  /* 0x000008000d127984 */ /* 0x001e220000000800 */
[----:B-1----:R-:W-:Y:S02]  /*11b0*/  IMAD.IADD R11, R11, 0x1, R14 ;  /* 0x000000010b0b7824 */ /* 0x002fe400078e020e */
[----:B--2---:R-:W-:Y:S01]  /*11c0*/  IMAD.IADD R9, R9, 0x1, R16 ;  /* 0x0000000109097824 */ /* 0x004fe200078e0210 */
[----:B0-----:R-:W-:-:S07]  /*11d0*/  IADD3 R7, PT, PT, R7, R18, RZ ;  /* 0x0000001207077210 */ /* 0x001fce0007ffe0ff */
.L_x_30:
[----:B------:R-:W-:Y:S05]  /*11e0*/  BSYNC.RECONVERGENT B0 ;  /* 0x0000000000007941 */ /* 0x000fea0003800200 */
.L_x_29:
[----:B------:R-:W-:Y:S04]  /*11f0*/  BSSY.RECONVERGENT B0, `(.L_x_28) ;  /* 0x000000e000007945 */ /* 0x000fe80003800200 */
[----:B------:R-:W-:Y:S05]  /*1200*/  @!P2 BRA `(.L_x_31) ;  /* 0x000000000030a947 */ /* 0x000fea0003800000 */
[----:B------:R-:W1:Y:S01]  /*1210*/  S2R R14, SR_CgaCtaId ;  /* 0x00000000000e7919 */ /* 0x000e620000008800 */
[----:B------:R-:W-:Y:S01]  /*1220*/  MOV R13, 0x400 ;  /* 0x00000400000d7802 */ /* 0x000fe20000000f00 */
[----:B------:R-:W-:Y:S02]  /*1230*/  IMAD.IADD R15, R12, 0x1, R15 ;  /* 0x000000010c0f7824 */ /* 0x000fe400078e020f */
[----:B------:R-:W-:Y:S01]  /*1240*/  VIADD R4, R4, 0x1 ;  /* 0x0000000104047836 */ /* 0x000fe20000000000 */
[----:B-1----:R-:W-:-:S05]  /*1250*/  LEA R14, R14, R13, 0x18 ;  /* 0x0000000d0e0e7211 */ /* 0x002fca00078ec0ff */
[----:B------:R-:W-:-:S05]  /*1260*/  IMAD R15, R15, 0xc, R14 ;  /* 0x0000000c0f0f7824 */ /* 0x000fca00078e020e */
[----:B------:R-:W1:Y:S04]  /*1270*/  LDS R14, [R15+0xc] ;  /* 0x00000c000f0e7984 */ /* 0x000e680000000800 */
[----:B------:R-:W2:Y:S04]  /*1280*/  LDS R16, [R15+0x10] ;  /* 0x000010000f107984 */ /* 0x000ea80000000800 */
[----:B0-----:R-:W0:Y:S01]  /*1290*/  LDS R18, [R15+0x14] ;  /* 0x000014000f127984 */ /* 0x001e220000000800 */
[----:B-1----:R-:W-:Y:S02]  /*12a0*/  IMAD.IADD R11, R11, 0x1, R14 ;  /* 0x000000010b0b7824 */ /* 0x002fe400078e020e */
[----:B--2---:R-:W-:Y:S01]  /*12b0*/  IMAD.IADD R9, R9, 0x1, R16 ;  /* 0x0000000109097824 */ /* 0x004fe200078e0210 */
[----:B0-----:R-:W-:-:S07]  /*12c0*/  IADD3 R7, PT, PT, R7, R18, RZ ;  /* 0x0000001207077210 */ /* 0x001fce0007ffe0ff */
.L_x_31:
[----:B------:R-:W-:Y:S05]  /*12d0*/  BSYNC.RECONVERGENT B0 ;  /* 0x0000000000007941 */ /* 0x000fea0003800200 */
.L_x_28:
[----:B------:R-:W-:Y:S01]  /*12e0*/  VIADD R13, R8, UR5 ;  /* 0x00000005080d7c36 */ /* 0x000fe20008000000 */
[----:B------:R-:W-:Y:S04]  /*12f0*/  BSSY.RECONVERGENT B0, `(.L_x_32) ;  /* 0x0000011000007945 */ /* 0x000fe80003800200 */
[----:B------:R-:W-:-:S04]  /*1300*/  ISETP.GE.AND P1, PT, R13, R3, PT ;  /* 0x000000030d00720c */ /* 0x000fc80003f26270 */
[----:B------:R-:W-:-:S04]  /*1310*/  ISETP.GT.AND P1, PT, R13, -0x1, !P1 ;  /* 0xffffffff0d00780c */ /* 0x000fc80004f24270 */
[----:B------:R-:W-:-:S13]  /*1320*/  PLOP3.LUT P1, PT, P0, P1, PT, 0x80, 0x8 ;  /* 0x000000000008781c */ /* 0x000fda0000723070 */
[----:B------:R-:W-:Y:S05]  /*1330*/  @!P1 BRA `(.L_x_33) ;  /* 0x0000000000309947 */ /* 0x000fea0003800000 */
        /* <DEDUP_REMOVED lines=9> */
[----:B-1----:R-:W-:Y:S01]  /*13d0*/  IMAD.IADD R11, R11, 0x1, R14 ;  /* 0x000000010b0b7824 */ /* 0x002fe200078e020e */
[----:B--2---:R-:W-:Y:S01]  /*13e0*/  IADD3 R9, PT, PT, R9, R16, RZ ;  /* 0x0000001009097210 */ /* 0x004fe20007ffe0ff */
[----:B0-----:R-:W-:-:S07]  /*13f0*/  IMAD.IADD R7, R7, 0x1, R18 ;  /* 0x0000000107077824 */ /* 0x001fce00078e0212 */
.L_x_33:
[----:B------:R-:W-:Y:S05]  /*1400*/  BSYNC.RECONVERGENT B0 ;  /* 0x0000000000007941 */ /* 0x000fea0003800200 */
.L_x_32:
[----:B------:R-:W-:Y:S05]  /*1410*/  BRA.U UP1, `(.L_x_34) ;  /* 0xfffffff1011c7547 */ /* 0x000fea000b83ffff */
[-C--:B------:R-:W-:Y:S01]  /*1420*/  IABS R0, R4.reuse ;  /* 0x0000000400007213 */ /* 0x080fe20000000000 */
[----:B------:R-:W1:Y:S01]  /*1430*/  LDCU UR5, c[0x0][0x390] ;  /* 0x00007200ff0577ac */ /* 0x000e620008000800 */
[----:B------:R-:W-:Y:S02]  /*1440*/  IABS R10, R11 ;  /* 0x0000000b000a7213 */ /* 0x000fe40000000000 */
[----:B------:R-:W2:Y:S01]  /*1450*/  I2F.RP R3, R0 ;  /* 0x0000000000037306 */ /* 0x000ea20000209400 */
[-C--:B------:R-:W-:Y:S02]  /*1460*/  IABS R6, R4.reuse ;  /* 0x0000000400067213 */ /* 0x080fe40000000000 */
[----:B------:R-:W-:Y:S02]  /*1470*/  IABS R14, R7 ;  /* 0x00000007000e7213 */ /* 0x000fe40000000000 */
[-C--:B------:R-:W-:Y:S01]  /*1480*/  LOP3.LUT R11, R11, R4.reuse, RZ, 0x3c, !PT ;  /* 0x000000040b0b7212 */ /* 0x080fe200078e3cff */
[----:B------:R-:W-:Y:S01]  /*1490*/  IMAD.MOV R17, RZ, RZ, -R6 ;  /* 0x000000ffff117224 */ /* 0x000fe200078e0a06 */
[----:B------:R-:W-:-:S02]  /*14a0*/  LOP3.LUT R7, R7, R4, RZ, 0x3c, !PT ;  /* 0x0000000407077212 */ /* 0x000fc400078e3cff */
[----:B------:R-:W-:Y:S01]  /*14b0*/  ISETP.GE.AND P4, PT, R11, RZ, PT ;  /* 0x000000ff0b00720c */ /* 0x000fe20003f86270 */
[----:B--2---:R-:W2:Y:S01]  /*14c0*/  MUFU.RCP R3, R3 ;  /* 0x0000000300037308 */ /* 0x004ea20000001000 */
[----:B-1----:R-:W-:Y:S02]  /*14d0*/  IMAD R5, R5, UR5, R2 ;  /* 0x0000000505057c24 */ /* 0x002fe4000f8e0202 */
[----:B--2---:R-:W-:-:S05]  /*14e0*/  VIADD R12, R3, 0xffffffe ;  /* 0x0ffffffe030c7836 */ /* 0x004fca0000000000 */
[----:B------:R1:W2:Y:S02]  /*14f0*/  F2I.FTZ.U32.TRUNC.NTZ R13, R12 ;  /* 0x0000000c000d7305 */ /* 0x0002a4000021f000 */
[----:B-1----:R-:W-:Y:S02]  /*1500*/  HFMA2 R12, -RZ, RZ, 0, 0 ;  /* 0x00000000ff0c7431 */ /* 0x002fe400000001ff */
[----:B--2---:R-:W-:-:S04]  /*1510*/  IMAD.MOV R15, RZ, RZ, -R13 ;  /* 0x000000ffff0f7224 */ /* 0x004fc800078e0a0d */
[----:B------:R-:W-:-:S04]  /*1520*/  IMAD R15, R15, R0, RZ ;  /* 0x000000000f0f7224 */ /* 0x000fc800078e02ff */
[----:B------:R-:W-:Y:S01]  /*1530*/  IMAD.HI.U32 R13, R13, R15, R12 ;  /* 0x0000000f0d0d7227 */ /* 0x000fe200078e000c */
[----:B------:R-:W-:Y:S02]  /*1540*/  IABS R12, R9 ;  /* 0x00000009000c7213 */ /* 0x000fe40000000000 */
[----:B------:R-:W-:-:S03]  /*1550*/  LOP3.LUT R9, R9, R4, RZ, 0x3c, !PT ;  /* 0x0000000409097212 */ /* 0x000fc600078e3cff */
[----:B------:R-:W-:-:S04]  /*1560*/  IMAD.HI.U32 R3, R13, R10, RZ ;  /* 0x0000000a0d037227 */ /* 0x000fc800078e00ff */
[----:B------:R-:W-:-:S04]  /*1570*/  IMAD.HI.U32 R6, R13, R12, RZ ;  /* 0x0000000c0d067227 */ /* 0x000fc800078e00ff */
[----:B------:R-:W-:-:S04]  /*1580*/  IMAD.HI.U32 R8, R13, R14, RZ ;  /* 0x0000000e0d087227 */ /* 0x000fc800078e00ff */
[-C--:B------:R-:W-:Y:S02]  /*1590*/  IMAD R13, R3, R17.reuse, R10 ;  /* 0x00000011030d7224 */ /* 0x080fe400078e020a */
[-C--:B------:R-:W-:Y:S02]  /*15a0*/  IMAD R15, R6, R17.reuse, R12 ;  /* 0x00000011060f7224 */ /* 0x080fe400078e020c */
[----:B------:R-:W-:Y:S01]  /*15b0*/  IMAD R17, R8, R17, R14 ;  /* 0x0000001108117224 */ /* 0x000fe200078e020e */
[C---:B------:R-:W-:Y:S02]  /*15c0*/  ISETP.GT.U32.AND P5, PT, R0.reuse, R13, PT ;  /* 0x0000000d0000720c */ /* 0x040fe40003fa4070 */
[C---:B------:R-:W-:Y:S02]  /*15d0*/  ISETP.GT.U32.AND P6, PT, R0.reuse, R15, PT ;  /* 0x0000000f0000720c */ /* 0x040fe40003fc4070 */
[----:B------:R-:W-:-:S09]  /*15e0*/  ISETP.GT.U32.AND P0, PT, R0, R17, PT ;  /* 0x000000110000720c */ /* 0x000fd20003f04070 */
[--C-:B------:R-:W-:Y:S01]  /*15f0*/  @!P5 IMAD.IADD R13, R13, 0x1, -R0.reuse ;  /* 0x000000010d0dd824 */ /* 0x100fe200078e0a00 */
[----:B------:R-:W-:Y:S01]  /*1600*/  @!P5 IADD3 R3, PT, PT, R3, 0x1, RZ ;  /* 0x000000010303d810 */ /* 0x000fe20007ffe0ff */
[--C-:B------:R-:W-:Y:S01]  /*1610*/  @!P6 IMAD.IADD R15, R15, 0x1, -R0.reuse ;  /* 0x000000010f0fe824 */ /* 0x100fe200078e0a00 */
[----:B------:R-:W-:Y:S01]  /*1620*/  ISETP.GE.AND P5, PT, R9, RZ, PT ;  /* 0x000000ff0900720c */ /* 0x000fe20003fa6270 */
[----:B------:R-:W-:Y:S01]  /*1630*/  @!P0 IMAD.IADD R17, R17, 0x1, -R0 ;  /* 0x0000000111118824 */ /* 0x000fe200078e0a00 */
[-C--:B------:R-:W-:Y:S01]  /*1640*/  ISETP.GE.U32.AND P1, PT, R13, R0.reuse, PT ;  /* 0x000000000d00720c */ /* 0x080fe20003f26070 */
[----:B------:R-:W-:Y:S01]  /*1650*/  @!P6 VIADD R6, R6, 0x1 ;  /* 0x000000010606e836 */ /* 0x000fe20000000000 */
[----:B------:R-:W1:Y:S01]  /*1660*/  LDC.64 R12, c[0x0][0x388] ;  /* 0x0000e200ff0c7b82 */ /* 0x000e620000000a00 */
[-C--:B------:R-:W-:Y:S01]  /*1670*/  ISETP.GE.U32.AND P2, PT, R15, R0.reuse, PT ;  /* 0x000000000f00720c */ /* 0x080fe20003f46070 */
[----:B------:R-:W-:Y:S01]  /*1680*/  @!P0 VIADD R8, R8, 0x1 ;  /* 0x0000000108088836 */ /* 0x000fe20000000000 */
[----:B------:R-:W-:-:S02]  /*1690*/  ISETP.GE.U32.AND P3, PT, R17, R0, PT ;  /* 0x000000001100720c */ /* 0x000fc40003f66070 */
[----:B------:R-:W-:Y:S02]  /*16a0*/  ISETP.GE.AND P6, PT, R7, RZ, PT ;  /* 0x000000ff0700720c */ /* 0x000fe40003fc6270 */
[----:B------:R-:W-:Y:S02]  /*16b0*/  ISETP.NE.AND P0, PT, R4, RZ, PT ;  /* 0x000000ff0400720c */ /* 0x000fe40003f05270 */
[----:B------:R-:W-:Y:S02]  /*16c0*/  LOP3.LUT R4, RZ, R4, RZ, 0x33, !PT ;  /* 0x00000004ff047212 */ /* 0x000fe400078e33ff */
[----:B------:R-:W-:-:S03]  /*16d0*/  @P1 VIADD R3, R3, 0x1 ;  /* 0x0000000103031836 */ /* 0x000fc60000000000 */
[----:B------:R-:W-:Y:S02]  /*16e0*/  @P2 VIADD R6, R6, 0x1 ;  /* 0x0000000106062836 */ /* 0x000fe40000000000 */
[----:B------:R-:W-:Y:S01]  /*16f0*/  @P3 IADD3 R8, PT, PT, R8, 0x1, RZ ;  /* 0x0000000108083810 */ /* 0x000fe20007ffe0ff */
[----:B------:R-:W-:Y:S02]  /*1700*/  @!P4 IMAD.MOV R3, RZ, RZ, -R3 ;  /* 0x000000ffff03c224 */ /* 0x000fe400078e0a03 */
[----:B------:R-:W-:Y:S02]  /*1710*/  @!P5 IMAD.MOV R6, RZ, RZ, -R6 ;  /* 0x000000ffff06d224 */ /* 0x000fe400078e0a06 */
[----:B------:R-:W-:Y:S01]  /*1720*/  @!P6 IMAD.MOV R8, RZ, RZ, -R8 ;  /* 0x000000ffff08e224 */ /* 0x000fe200078e0a08 */
[C---:B------:R-:W-:Y:S01]  /*1730*/  SEL R3, R4.reuse, R3, !P0 ;  /* 0x0000000304037207 */ /* 0x040fe20004000000 */
[----:B-1----:R-:W-:Y:S01]  /*1740*/  IMAD.WIDE R12, R5, 0xc, R12 ;  /* 0x0000000c050c7825 */ /* 0x002fe200078e020c */
[----:B------:R-:W-:-:S02]  /*1750*/  SEL R5, R4, R6, !P0 ;  /* 0x0000000604057207 */ /* 0x000fc40004000000 */
[----:B------:R-:W-:Y:S02]  /*1760*/  SEL R7, R4, R8, !P0 ;  /* 0x0000000804077207 */ /* 0x000fe40004000000 */
[----:B------:R-:W-:Y:S04]  /*1770*/  STG.E desc[UR10][R12.64], R3 ;  /* 0x000000030c007986 */ /* 0x000fe8000c10190a */
[----:B------:R-:W-:Y:S04]  /*1780*/  STG.E desc[UR10][R12.64+0x4], R5 ;  /* 0x000004050c007986 */ /* 0x000fe8000c10190a */
[----:B------:R-:W-:Y:S01]  /*1790*/  STG.E desc[UR10][R12.64+0x8], R7 ;  /* 0x000008070c007986 */ /* 0x000fe2000c10190a */
[----:B------:R-:W-:Y:S05]  /*17a0*/  EXIT ;  /* 0x000000000000794d */ /* 0x000fea0003800000 */
.L_x_35:
        /* <DEDUP_REMOVED lines=13> */
.L_x_39:


//--------------------- .text._Z15grayscaleKernelP5pixelii --------------------------
	.section	.text._Z15grayscaleKernelP5pixelii,"ax",@progbits
	.align	128
        .global         _Z15grayscaleKernelP5pixelii
        .type           _Z15grayscaleKernelP5pixelii,@function
        .size           _Z15grayscaleKernelP5pixelii,(.L_x_40 - _Z15grayscaleKernelP5pixelii)
        .other          _Z15grayscaleKernelP5pixelii,@"STO_CUDA_ENTRY STV_DEFAULT"
_Z15grayscaleKernelP5pixelii:
.text._Z15grayscaleKernelP5pixelii:
[----:B------:R-:W-:Y:S01]  /*0000*/  LDC R1, c[0x0][0x37c] ;  /* 0x0000df00ff017b82 */ /* 0x000fe20000000800 */
[----:B------:R-:W0:Y:S07]  /*0010*/  S2R R2, SR_TID.Y ;  /* 0x0000000000027919 */ /* 0x000e2e0000002200 */
[----:B------:R-:W1:Y:S01]  /*0020*/  LDC R0, c[0x0][0x360] ;  /* 0x0000d800ff007b82 */ /* 0x000e620000000800 */
[----:B------:R-:W2:Y:S01]  /*0030*/  LDCU.64 UR6, c[0x0][0x388] ;  /* 0x00007100ff0677ac */ /* 0x000ea20008000a00 */
[----:B------:R-:W1:Y:S06]  /*0040*/  S2R R3, SR_TID.X ;  /* 0x0000000000037919 */ /* 0x000e6c0000002100 */
[----:B------:R-:W0:Y:S08]  /*0050*/  S2UR UR5, SR_CTAID.Y ;  /* 0x00000000000579c3 */ /* 0x000e300000002600 */
[----:B------:R-:W0:Y:S08]  /*0060*/  LDC R5, c[0x0][0x364] ;  /* 0x0000d900ff057b82 */ /* 0x000e300000000800 */
[----:B------:R-:W1:Y:S01]  /*0070*/  S2UR UR4, SR_CTAID.X ;  /* 0x00000000000479c3 */ /* 0x000e620000002500 */
[----:B0-----:R-:W-:-:S05]  /*0080*/  IMAD R5, R5, UR5, R2 ;  /* 0x0000000505057c24 */ /* 0x001fca000f8e0202 */
[----:B--2---:R-:W-:Y:S01]  /*0090*/  ISETP.GE.AND P0, PT, R5, UR7, PT ;  /* 0x0000000705007c0c */ /* 0x004fe2000bf06270 */
[----:B-1----:R-:W-:-:S05]  /*00a0*/  IMAD R0, R0, UR4, R3 ;  /* 0x0000000400007c24 */ /* 0x002fca000f8e0203 */
[----:B------:R-:W-:-:S13]  /*00b0*/  ISETP.GE.OR P0, PT, R0, UR6, P0 ;  /* 0x0000000600007c0c */ /* 0x000fda0008706670 */
[----:B------:R-:W-:Y:S05]  /*00c0*/  @P0 EXIT ;  /* 0x000000000000094d */ /* 0x000fea0003800000 */
[----:B------:R-:W0:Y:S01]  /*00d0*/  LDC.64 R2, c[0x0][0x380] ;  /* 0x0000e000ff027b82 */ /* 0x000e220000000a00 */
[----:B------:R-:W1:Y:S01]  /*00e0*/  LDCU.64 UR4, c[0x0][0x358] ;  /* 0x00006b00ff0477ac */ /* 0x000e620008000a00 */
[----:B------:R-:W-:-:S04]  /*00f0*/  IMAD R5, R5, UR6, R0 ;  /* 0x0000000605057c24 */ /* 0x000fc8000f8e0200 */
[----:B0-----:R-:W-:-:S05]  /*0100*/  IMAD.WIDE R2, R5, 0xc, R2 ;  /* 0x0000000c05027825 */ /* 0x001fca00078e0202 */
[----:B-1----:R-:W2:Y:S04]  /*0110*/  LDG.E R0, desc[UR4][R2.64] ;  /* 0x0000000402007981 */ /* 0x002ea8000c1e1900 */
[----:B------:R-:W2:Y:S04]  /*0120*/  LDG.E R5, desc[UR4][R2.64+0x4] ;  /* 0x0000040402057981 */ /* 0x000ea8000c1e1900 */
[----:B------:R-:W2:Y:S02]  /*0130*/  LDG.E R4, desc[UR4][R2.64+0x8] ;  /* 0x0000080402047981 */ /* 0x000ea4000c1e1900 */
[----:B--2---:R-:W-:-:S05]  /*0140*/  IADD3 R0, PT, PT, R4, R5, R0 ;  /* 0x0000000504007210 */ /* 0x004fca0007ffe000 */
[----:B------:R-:W-:-:S05]  /*0150*/  IMAD.HI R0, R0, 0x55555556, RZ ;  /* 0x5555555600007827 */ /* 0x000fca00078e02ff */
[----:B------:R-:W-:-:S04]  /*0160*/  LEA.HI R0, R0, R0, RZ, 0x1 ;  /* 0x0000000000007211 */ /* 0x000fc800078f08ff */
[----:B------:R-:W-:-:S04]  /*0170*/  VIMNMX R0, PT, PT, RZ, R0, !PT ;  /* 0x00000000ff007248 */ /* 0x000fc80007fe0100 */
[----:B------:R-:W-:-:S05]  /*0180*/  VIMNMX R5, PT, PT, R0, 0xff, PT ;  /* 0x000000ff00057848 */ /* 0x000fca0003fe0100 */
[----:B------:R-:W-:Y:S04]  /*0190*/  STG.E desc[UR4][R2.64], R5 ;  /* 0x0000000502007986 */ /* 0x000fe8000c101904 */
[----:B------:R-:W-:Y:S04]  /*01a0*/  STG.E desc[UR4][R2.64+0x4], R5 ;  /* 0x0000040502007986 */ /* 0x000fe8000c101904 */
[----:B------:R-:W-:Y:S01]  /*01b0*/  STG.E desc[UR4][R2.64+0x8], R5 ;  /* 0x0000080502007986 */ /* 0x000fe2000c101904 */
[----:B------:R-:W-:Y:S05]  /*01c0*/  EXIT ;  /* 0x000000000000794d */ /* 0x000fea0003800000 */
.L_x_36:
        /* <DEDUP_REMOVED lines=11> */
.L_x_40:


//--------------------- .nv.shared._Z11sobelKernelP5pixelS0_ii --------------------------
	.section	.nv.shared._Z11sobelKernelP5pixelS0_ii,"aw",@nobits
	.sectionflags	@""
	.align	16
	.zero		1024


//--------------------- .nv.shared.reserved.0     --------------------------
	.section	.nv.shared.reserved.0,"aw",@nobits
	.weak		__nv_reservedSMEM_offset_0_alias
	.size		__nv_reservedSMEM_offset_0_alias, 0, 64
	.other		__nv_reservedSMEM_offset_0_alias,@"STO_CUDA_RESERVED_SHARED STV_DEFAULT"
__nv_reservedSMEM_offset_0_alias:
	.zero		0
	.zero		64


//--------------------- .nv.shared._Z10blurKernelP5pixelS0_iii --------------------------
	.section	.nv.shared._Z10blurKernelP5pixelS0_iii,"aw",@nobits
	.sectionflags	@""
	.align	16
	.zero		1024


//--------------------- .nv.shared._Z15grayscaleKernelP5pixelii --------------------------
	.section	.nv.shared._Z15grayscaleKernelP5pixelii,"aw",@nobits
	.sectionflags	@""
	.align	16
	.zero		1024


//--------------------- .nv.constant0._Z11sobelKernelP5pixelS0_ii --------------------------
	.section	.nv.constant0._Z11sobelKernelP5pixelS0_ii,"a",@progbits
	.sectionflags	@""
	.align	4
.nv.constant0._Z11sobelKernelP5pixelS0_ii:
	.zero		920


//--------------------- .nv.constant0._Z10blurKernelP5pixelS0_iii --------------------------
	.section	.nv.constant0._Z10blurKernelP5pixelS0_iii,"a",@progbits
	.sectionflags	@""
	.align	4
.nv.constant0._Z10blurKernelP5pixelS0_iii:
	.zero		924


//--------------------- .nv.constant0._Z15grayscaleKernelP5pixelii --------------------------
	.section	.nv.constant0._Z15grayscaleKernelP5pixelii,"a",@progbits
	.sectionflags	@""
	.align	4
.nv.constant0._Z15grayscaleKernelP5pixelii:
	.zero		912


//--------------------- SYMBOLS --------------------------

	.type		.nv.reservedSmem.offset0,@object
	.size		.nv.reservedSmem.offset0,0x4
	.type		.nv.reservedSmem.cap,@object
	.size		.nv.reservedSmem.cap,0x4
